	.headerflags	@"EF_CUDA_TEXMODE_UNIFIED EF_CUDA_64BIT_ADDRESS EF_CUDA_SM86 EF_CUDA_VIRTUAL_SM(EF_CUDA_SM86)"
	.elftype	@"ET_EXEC"


//--------------------- .nv.info                  --------------------------
	.section	.nv.info,"",@"SHT_CUDA_INFO"
	.align	4


	//----- nvinfo : EIATTR_REGCOUNT
	.align		4
        /*0000*/ 	.byte	0x04, 0x2f
        /*0002*/ 	.short	(.L_3 - .L_2)
	.align		4
.L_2:
        /*0004*/ 	.word	index@(_ZN46_INTERNAL_7a73785f_15_test_gemm_i8_cu_46d8dfc724__cvta_generic_to_sharedEPKv)
        /*0008*/ 	.word	0x00000018


	//----- nvinfo : EIATTR_FRAME_SIZE
	.align		4
.L_3:
        /*000c*/ 	.byte	0x04, 0x11
        /*000e*/ 	.short	(.L_5 - .L_4)
	.align		4
.L_4:
        /*0010*/ 	.word	index@(_ZN46_INTERNAL_7a73785f_15_test_gemm_i8_cu_46d8dfc724__cvta_generic_to_sharedEPKv)
        /*0014*/ 	.word	0x00000000


	//----- nvinfo : EIATTR_REGCOUNT
	.align		4
.L_5:
        /*0018*/ 	.byte	0x04, 0x2f
        /*001a*/ 	.short	(.L_7 - .L_6)
	.align		4
.L_6:
        /*001c*/ 	.word	index@(_ZN46_INTERNAL_7a73785f_15_test_gemm_i8_cu_46d8dfc76nvcuda4wmma19__get_storage_valueIiiiEET0_T1_)
        /*0020*/ 	.word	0x00000018


	//----- nvinfo : EIATTR_FRAME_SIZE
	.align		4
.L_7:
        /*0024*/ 	.byte	0x04, 0x11
        /*0026*/ 	.short	(.L_9 - .L_8)
	.align		4
.L_8:
        /*0028*/ 	.word	index@(_ZN46_INTERNAL_7a73785f_15_test_gemm_i8_cu_46d8dfc76nvcuda4wmma19__get_storage_valueIiiiEET0_T1_)
        /*002c*/ 	.word	0x00000000


	//----- nvinfo : EIATTR_REGCOUNT
	.align		4
.L_9:
        /*0030*/ 	.byte	0x04, 0x2f
        /*0032*/ 	.short	(.L_11 - .L_10)
	.align		4
.L_10:
        /*0034*/ 	.word	index@(_ZN46_INTERNAL_7a73785f_15_test_gemm_i8_cu_46d8dfc76nvcuda4wmma8mma_syncERNS1_8fragmentINS1_11accumulatorELi16ELi16ELi16EivEERKNS2_INS1_8matrix_aELi16ELi16ELi16EaNS1_9row_majorEEERKNS2_INS1_8matrix_bELi16ELi16ELi16EaNS1_9col_majorEEERKS4_b)
        /*0038*/ 	.word	0x00000036


	//----- nvinfo : EIATTR_FRAME_SIZE
	.align		4
.L_11:
        /*003c*/ 	.byte	0x04, 0x11
        /*003e*/ 	.short	(.L_13 - .L_12)
	.align		4
.L_12:
        /*0040*/ 	.word	index@(_ZN46_INTERNAL_7a73785f_15_test_gemm_i8_cu_46d8dfc76nvcuda4wmma8mma_syncERNS1_8fragmentINS1_11accumulatorELi16ELi16ELi16EivEERKNS2_INS1_8matrix_aELi16ELi16ELi16EaNS1_9row_majorEEERKNS2_INS1_8matrix_bELi16ELi16ELi16EaNS1_9col_majorEEERKS4_b)
        /*0044*/ 	.word	0x00000000


	//----- nvinfo : EIATTR_REGCOUNT
	.align		4
.L_13:
        /*0048*/ 	.byte	0x04, 0x2f
        /*004a*/ 	.short	(.L_15 - .L_14)
	.align		4
.L_14:
        /*004c*/ 	.word	index@(_ZN46_INTERNAL_7a73785f_15_test_gemm_i8_cu_46d8dfc76nvcuda4wmma16load_matrix_syncERNS1_8fragmentINS1_8matrix_bELi16ELi16ELi16EaNS1_9col_majorEEEPKaj)
        /*0050*/ 	.word	0x00000024


	//----- nvinfo : EIATTR_FRAME_SIZE
	.align		4
.L_15:
        /*0054*/ 	.byte	0x04, 0x11
        /*0056*/ 	.short	(.L_17 - .L_16)
	.align		4
.L_16:
        /*0058*/ 	.word	index@(_ZN46_INTERNAL_7a73785f_15_test_gemm_i8_cu_46d8dfc76nvcuda4wmma16load_matrix_syncERNS1_8fragmentINS1_8matrix_bELi16ELi16ELi16EaNS1_9col_majorEEEPKaj)
        /*005c*/ 	.word	0x00000000


	//----- nvinfo : EIATTR_REGCOUNT
	.align		4
.L_17:
        /*0060*/ 	.byte	0x04, 0x2f
        /*0062*/ 	.short	(.L_19 - .L_18)
	.align		4
.L_18:
        /*0064*/ 	.word	index@(_ZN46_INTERNAL_7a73785f_15_test_gemm_i8_cu_46d8dfc76nvcuda4wmma16load_matrix_syncERNS1_8fragmentINS1_8matrix_aELi16ELi16ELi16EaNS1_9row_majorEEEPKaj)
        /*0068*/ 	.word	0x00000024


	//----- nvinfo : EIATTR_FRAME_SIZE
	.align		4
.L_19:
        /*006c*/ 	.byte	0x04, 0x11
        /*006e*/ 	.short	(.L_21 - .L_20)
	.align		4
.L_20:
        /*0070*/ 	.word	index@(_ZN46_INTERNAL_7a73785f_15_test_gemm_i8_cu_46d8dfc76nvcuda4wmma16load_matrix_syncERNS1_8fragmentINS1_8matrix_aELi16ELi16ELi16EaNS1_9row_majorEEEPKaj)
        /*0074*/ 	.word	0x00000000


	//----- nvinfo : EIATTR_REGCOUNT
	.align		4
.L_21:
        /*0078*/ 	.byte	0x04, 0x2f
        /*007a*/ 	.short	(.L_23 - .L_22)
	.align		4
.L_22:
        /*007c*/ 	.word	index@(_ZN46_INTERNAL_7a73785f_15_test_gemm_i8_cu_46d8dfc76nvcuda4wmma13fill_fragmentIiLi8ELi8EEEvRNS1_11__frag_baseIT_XT0_EXT1_EEERKNS1_13helper_traitsIS4_E18fill_argument_typeE)
        /*0080*/ 	.word	0x0000001a


	//----- nvinfo : EIATTR_FRAME_SIZE
	.align		4
.L_23:
        /*0084*/ 	.byte	0x04, 0x11
        /*0086*/ 	.short	(.L_25 - .L_24)
	.align		4
.L_24:
        /*0088*/ 	.word	index@(_ZN46_INTERNAL_7a73785f_15_test_gemm_i8_cu_46d8dfc76nvcuda4wmma13fill_fragmentIiLi8ELi8EEEvRNS1_11__frag_baseIT_XT0_EXT1_EEERKNS1_13helper_traitsIS4_E18fill_argument_typeE)
        /*008c*/ 	.word	0x00000028


	//----- nvinfo : EIATTR_REGCOUNT
	.align		4
.L_25:
        /*0090*/ 	.byte	0x04, 0x2f
        /*0092*/ 	.short	(.L_27 - .L_26)
	.align		4
.L_26:
        /*0094*/ 	.word	index@(_ZSt7forwardIRSt24uniform_int_distributionIiEEOT_RNSt16remove_referenceIS3_E4typeE)
        /*0098*/ 	.word	0x00000018


	//----- nvinfo : EIATTR_FRAME_SIZE
	.align		4
.L_27:
        /*009c*/ 	.byte	0x04, 0x11
        /*009e*/ 	.short	(.L_29 - .L_28)
	.align		4
.L_28:
        /*00a0*/ 	.word	index@(_ZSt7forwardIRSt24uniform_int_distributionIiEEOT_RNSt16remove_referenceIS3_E4typeE)
        /*00a4*/ 	.word	0x00000008


	//----- nvinfo : EIATTR_REGCOUNT
	.align		4
.L_29:
        /*00a8*/ 	.byte	0x04, 0x2f
        /*00aa*/ 	.short	(.L_31 - .L_30)
	.align		4
.L_30:
        /*00ac*/ 	.word	index@(_ZSt4moveIRSaIaEEONSt16remove_referenceIT_E4typeEOS3_)
        /*00b0*/ 	.word	0x00000018


	//----- nvinfo : EIATTR_FRAME_SIZE
	.align		4
.L_31:
        /*00b4*/ 	.byte	0x04, 0x11
        /*00b6*/ 	.short	(.L_33 - .L_32)
	.align		4
.L_32:
        /*00b8*/ 	.word	index@(_ZSt4moveIRSaIaEEONSt16remove_referenceIT_E4typeEOS3_)
        /*00bc*/ 	.word	0x00000008


	//----- nvinfo : EIATTR_REGCOUNT
	.align		4
.L_33:
        /*00c0*/ 	.byte	0x04, 0x2f
        /*00c2*/ 	.short	(.L_35 - .L_34)
	.align		4
.L_34:
        /*00c4*/ 	.word	index@(_ZSt4moveIRPaEONSt16remove_referenceIT_E4typeEOS3_)
        /*00c8*/ 	.word	0x00000018


	//----- nvinfo : EIATTR_FRAME_SIZE
	.align		4
.L_35:
        /*00cc*/ 	.byte	0x04, 0x11
        /*00ce*/ 	.short	(.L_37 - .L_36)
	.align		4
.L_36:
        /*00d0*/ 	.word	index@(_ZSt4moveIRPaEONSt16remove_referenceIT_E4typeEOS3_)
        /*00d4*/ 	.word	0x00000008


	//----- nvinfo : EIATTR_REGCOUNT
	.align		4
.L_37:
        /*00d8*/ 	.byte	0x04, 0x2f
        /*00da*/ 	.short	(.L_39 - .L_38)
	.align		4
.L_38:
        /*00dc*/ 	.word	index@(_ZSt4moveIRSt6vectorIaSaIaEEEONSt16remove_referenceIT_E4typeEOS5_)
        /*00e0*/ 	.word	0x00000018


	//----- nvinfo : EIATTR_FRAME_SIZE
	.align		4
.L_39:
        /*00e4*/ 	.byte	0x04, 0x11
        /*00e6*/ 	.short	(.L_41 - .L_40)
	.align		4
.L_40:
        /*00e8*/ 	.word	index@(_ZSt4moveIRSt6vectorIaSaIaEEEONSt16remove_referenceIT_E4typeEOS5_)
        /*00ec*/ 	.word	0x00000008


	//----- nvinfo : EIATTR_REGCOUNT
	.align		4
.L_41:
        /*00f0*/ 	.byte	0x04, 0x2f
        /*00f2*/ 	.short	(.L_43 - .L_42)
	.align		4
.L_42:
        /*00f4*/ 	.word	index@(_ZSt11__addressofIKcEPT_RS1_)
        /*00f8*/ 	.word	0x00000018


	//----- nvinfo : EIATTR_FRAME_SIZE
	.align		4
.L_43:
        /*00fc*/ 	.byte	0x04, 0x11
        /*00fe*/ 	.short	(.L_45 - .L_44)
	.align		4
.L_44:
        /*0100*/ 	.word	index@(_ZSt11__addressofIKcEPT_RS1_)
        /*0104*/ 	.word	0x00000000


	//----- nvinfo : EIATTR_REGCOUNT
	.align		4
.L_45:
        /*0108*/ 	.byte	0x04, 0x2f
        /*010a*/ 	.short	(.L_47 - .L_46)
	.align		4
.L_46:
        /*010c*/ 	.word	index@(_ZSt10__distanceIPKcENSt15iterator_traitsIT_E15difference_typeES3_S3_St26random_access_iterator_tag)
        /*0110*/ 	.word	0x00000018


	//----- nvinfo : EIATTR_FRAME_SIZE
	.align		4
.L_47:
        /*0114*/ 	.byte	0x04, 0x11
        /*0116*/ 	.short	(.L_49 - .L_48)
	.align		4
.L_48:
        /*0118*/ 	.word	index@(_ZSt10__distanceIPKcENSt15iterator_traitsIT_E15difference_typeES3_S3_St26random_access_iterator_tag)
        /*011c*/ 	.word	0x00000008


	//----- nvinfo : EIATTR_REGCOUNT
	.align		4
.L_49:
        /*0120*/ 	.byte	0x04, 0x2f
        /*0122*/ 	.short	(.L_51 - .L_50)
	.align		4
.L_50:
        /*0124*/ 	.word	index@(_ZSt11__addressofIcEPT_RS0_)
        /*0128*/ 	.word	0x00000018


	//----- nvinfo : EIATTR_FRAME_SIZE
	.align		4
.L_51:
        /*012c*/ 	.byte	0x04, 0x11
        /*012e*/ 	.short	(.L_53 - .L_52)
	.align		4
.L_52:
        /*0130*/ 	.word	index@(_ZSt11__addressofIcEPT_RS0_)
        /*0134*/ 	.word	0x00000000


	//----- nvinfo : EIATTR_REGCOUNT
	.align		4
.L_53:
        /*0138*/ 	.byte	0x04, 0x2f
        /*013a*/ 	.short	(.L_55 - .L_54)
	.align		4
.L_54:
        /*013c*/ 	.word	index@(_ZStorSt12_Ios_IostateS_)
        /*0140*/ 	.word	0x00000018


	//----- nvinfo : EIATTR_FRAME_SIZE
	.align		4
.L_55:
        /*0144*/ 	.byte	0x04, 0x11
        /*0146*/ 	.short	(.L_57 - .L_56)
	.align		4
.L_56:
        /*0148*/ 	.word	index@(_ZStorSt12_Ios_IostateS_)
        /*014c*/ 	.word	0x00000000


	//----- nvinfo : EIATTR_REGCOUNT
	.align		4
.L_57:
        /*0150*/ 	.byte	0x04, 0x2f
        /*0152*/ 	.short	(.L_59 - .L_58)
	.align		4
.L_58:
        /*0154*/ 	.word	index@(_ZN18cooperative_groups4__v17details20tiled_partition_implILj32ENS0_12thread_blockEEC2ERKS3_)
        /*0158*/ 	.word	0x00000018


	//----- nvinfo : EIATTR_FRAME_SIZE
	.align		4
.L_59:
        /*015c*/ 	.byte	0x04, 0x11
        /*015e*/ 	.short	(.L_61 - .L_60)
	.align		4
.L_60:
        /*0160*/ 	.word	index@(_ZN18cooperative_groups4__v17details20tiled_partition_implILj32ENS0_12thread_blockEEC2ERKS3_)
        /*0164*/ 	.word	0x00000018


	//----- nvinfo : EIATTR_REGCOUNT
	.align		4
.L_61:
        /*0168*/ 	.byte	0x04, 0x2f
        /*016a*/ 	.short	(.L_63 - .L_62)
	.align		4
.L_62:
        /*016c*/ 	.word	index@(_ZN18cooperative_groups4__v17details22thread_block_tile_implILj32ENS0_12thread_blockELb0EEC2ERKS3_)
        /*0170*/ 	.word	0x00000018


	//----- nvinfo : EIATTR_FRAME_SIZE
	.align		4
.L_63:
        /*0174*/ 	.byte	0x04, 0x11
        /*0176*/ 	.short	(.L_65 - .L_64)
	.align		4
.L_64:
        /*0178*/ 	.word	index@(_ZN18cooperative_groups4__v17details22thread_block_tile_implILj32ENS0_12thread_blockELb0EEC2ERKS3_)
        /*017c*/ 	.word	0x00000018


	//----- nvinfo : EIATTR_REGCOUNT
	.align		4
.L_65:
        /*0180*/ 	.byte	0x04, 0x2f
        /*0182*/ 	.short	(.L_67 - .L_66)
	.align		4
.L_66:
        /*0184*/ 	.word	index@(_ZN18cooperative_groups4__v131__single_warp_thread_block_tileILj32ENS0_12thread_blockEEC2Ev)
        /*0188*/ 	.word	0x00000018


	//----- nvinfo : EIATTR_FRAME_SIZE
	.align		4
.L_67:
        /*018c*/ 	.byte	0x04, 0x11
        /*018e*/ 	.short	(.L_69 - .L_68)
	.align		4
.L_68:
        /*0190*/ 	.word	index@(_ZN18cooperative_groups4__v131__single_warp_thread_block_tileILj32ENS0_12thread_blockEEC2Ev)
        /*0194*/ 	.word	0x00000008


	//----- nvinfo : EIATTR_REGCOUNT
	.align		4
.L_69:
        /*0198*/ 	.byte	0x04, 0x2f
        /*019a*/ 	.short	(.L_71 - .L_70)
	.align		4
.L_70:
        /*019c*/ 	.word	index@(_ZN18cooperative_groups4__v117thread_block_tileILj32EvEC2INS0_12thread_blockEEERKNS1_ILj32ET_EE)
        /*01a0*/ 	.word	0x00000018


	//----- nvinfo : EIATTR_FRAME_SIZE
	.align		4
.L_71:
        /*01a4*/ 	.byte	0x04, 0x11
        /*01a6*/ 	.short	(.L_73 - .L_72)
	.align		4
.L_72:
        /*01a8*/ 	.word	index@(_ZN18cooperative_groups4__v117thread_block_tileILj32EvEC2INS0_12thread_blockEEERKNS1_ILj32ET_EE)
        /*01ac*/ 	.word	0x00000018


	//----- nvinfo : EIATTR_REGCOUNT
	.align		4
.L_73:
        /*01b0*/ 	.byte	0x04, 0x2f
        /*01b2*/ 	.short	(.L_75 - .L_74)
	.align		4
.L_74:
        /*01b4*/ 	.word	index@(_ZN18cooperative_groups4__v131__single_warp_thread_block_tileILj32EvEC2Ejj)
        /*01b8*/ 	.word	0x0000001a


	//----- nvinfo : EIATTR_FRAME_SIZE
	.align		4
.L_75:
        /*01bc*/ 	.byte	0x04, 0x11
        /*01be*/ 	.short	(.L_77 - .L_76)
	.align		4
.L_76:
        /*01c0*/ 	.word	index@(_ZN18cooperative_groups4__v131__single_warp_thread_block_tileILj32EvEC2Ejj)
        /*01c4*/ 	.word	0x00000028


	//----- nvinfo : EIATTR_REGCOUNT
	.align		4
.L_77:
        /*01c8*/ 	.byte	0x04, 0x2f
        /*01ca*/ 	.short	(.L_79 - .L_78)
	.align		4
.L_78:
        /*01cc*/ 	.word	index@(_ZN18cooperative_groups4__v117thread_group_baseILj1EEC2Ev)
        /*01d0*/ 	.word	0x00000018


	//----- nvinfo : EIATTR_FRAME_SIZE
	.align		4
.L_79:
        /*01d4*/ 	.byte	0x04, 0x11
        /*01d6*/ 	.short	(.L_81 - .L_80)
	.align		4
.L_80:
        /*01d8*/ 	.word	index@(_ZN18cooperative_groups4__v117thread_group_baseILj1EEC2Ev)
        /*01dc*/ 	.word	0x00000010


	//----- nvinfo : EIATTR_REGCOUNT
	.align		4
.L_81:
        /*01e0*/ 	.byte	0x04, 0x2f
        /*01e2*/ 	.short	(.L_83 - .L_82)
	.align		4
.L_82:
        /*01e4*/ 	.word	index@(_ZN18cooperative_groups4__v112thread_blockC2Ev)
        /*01e8*/ 	.word	0x00000018


	//----- nvinfo : EIATTR_FRAME_SIZE
	.align		4
.L_83:
        /*01ec*/ 	.byte	0x04, 0x11
        /*01ee*/ 	.short	(.L_85 - .L_84)
	.align		4
.L_84:
        /*01f0*/ 	.word	index@(_ZN18cooperative_groups4__v112thread_blockC2Ev)
        /*01f4*/ 	.word	0x00000010


	//----- nvinfo : EIATTR_REGCOUNT
	.align		4
.L_85:
        /*01f8*/ 	.byte	0x04, 0x2f
        /*01fa*/ 	.short	(.L_87 - .L_86)
	.align		4
.L_86:
        /*01fc*/ 	.word	index@(_ZN18cooperative_groups4__v110grid_groupC2EPNS0_7details14grid_workspaceE)
        /*0200*/ 	.word	0x00000018


	//----- nvinfo : EIATTR_FRAME_SIZE
	.align		4
.L_87:
        /*0204*/ 	.byte	0x04, 0x11
        /*0206*/ 	.short	(.L_89 - .L_88)
	.align		4
.L_88:
        /*0208*/ 	.word	index@(_ZN18cooperative_groups4__v110grid_groupC2EPNS0_7details14grid_workspaceE)
        /*020c*/ 	.word	0x00000028


	//----- nvinfo : EIATTR_REGCOUNT
	.align		4
.L_89:
        /*0210*/ 	.byte	0x04, 0x2f
        /*0212*/ 	.short	(.L_91 - .L_90)
	.align		4
.L_90:
        /*0214*/ 	.word	index@(_ZN18cooperative_groups4__v112thread_groupC2Ej)
        /*0218*/ 	.word	0x00000018


	//----- nvinfo : EIATTR_FRAME_SIZE
	.align		4
.L_91:
        /*021c*/ 	.byte	0x04, 0x11
        /*021e*/ 	.short	(.L_93 - .L_92)
	.align		4
.L_92:
        /*0220*/ 	.word	index@(_ZN18cooperative_groups4__v112thread_groupC2Ej)
        /*0224*/ 	.word	0x00000008


	//----- nvinfo : EIATTR_REGCOUNT
	.align		4
.L_93:
        /*0228*/ 	.byte	0x04, 0x2f
        /*022a*/ 	.short	(.L_95 - .L_94)
	.align		4
.L_94:
        /*022c*/ 	.word	index@(_ZNSt5tupleIJSt23mersenne_twister_engineImLm32ELm624ELm397ELm31ELm2567483615ELm11ELm4294967295ELm7ELm2636928640ELm15ELm4022730752ELm18ELm1812433253EEEEC2IJRS1_ELb1EEEDpOT_)
        /*0230*/ 	.word	0x00000018


	//----- nvinfo : EIATTR_FRAME_SIZE
	.align		4
.L_95:
        /*0234*/ 	.byte	0x04, 0x11
        /*0236*/ 	.short	(.L_97 - .L_96)
	.align		4
.L_96:
        /*0238*/ 	.word	index@(_ZNSt5tupleIJSt23mersenne_twister_engineImLm32ELm624ELm397ELm31ELm2567483615ELm11ELm4294967295ELm7ELm2636928640ELm15ELm4022730752ELm18ELm1812433253EEEEC2IJRS1_ELb1EEEDpOT_)
        /*023c*/ 	.word	0x00000008


	//----- nvinfo : EIATTR_REGCOUNT
	.align		4
.L_97:
        /*0240*/ 	.byte	0x04, 0x2f
        /*0242*/ 	.short	(.L_99 - .L_98)
	.align		4
.L_98:
        /*0244*/ 	.word	index@(_ZNSt5tupleIJSt23mersenne_twister_engineImLm32ELm624ELm397ELm31ELm2567483615ELm11ELm4294967295ELm7ELm2636928640ELm15ELm4022730752ELm18ELm1812433253EEEEC1IJRS1_ELb1EEEDpOT_)
        /*0248*/ 	.word	0x00000018


	//----- nvinfo : EIATTR_FRAME_SIZE
	.align		4
.L_99:
        /*024c*/ 	.byte	0x04, 0x11
        /*024e*/ 	.short	(.L_101 - .L_100)
	.align		4
.L_100:
        /*0250*/ 	.word	index@(_ZNSt5tupleIJSt23mersenne_twister_engineImLm32ELm624ELm397ELm31ELm2567483615ELm11ELm4294967295ELm7ELm2636928640ELm15ELm4022730752ELm18ELm1812433253EEEEC1IJRS1_ELb1EEEDpOT_)
        /*0254*/ 	.word	0x00000018


	//----- nvinfo : EIATTR_REGCOUNT
	.align		4
.L_101:
        /*0258*/ 	.byte	0x04, 0x2f
        /*025a*/ 	.short	(.L_103 - .L_102)
	.align		4
.L_102:
        /*025c*/ 	.word	index@(_ZNSt11_Tuple_implILm0EJSt23mersenne_twister_engineImLm32ELm624ELm397ELm31ELm2567483615ELm11ELm4294967295ELm7ELm2636928640ELm15ELm4022730752ELm18ELm1812433253EEEEC2IRS1_EEOT_)
        /*0260*/ 	.word	0x00000018


	//----- nvinfo : EIATTR_FRAME_SIZE
	.align		4
.L_103:
        /*0264*/ 	.byte	0x04, 0x11
        /*0266*/ 	.short	(.L_105 - .L_104)
	.align		4
.L_104:
        /*0268*/ 	.word	index@(_ZNSt11_Tuple_implILm0EJSt23mersenne_twister_engineImLm32ELm624ELm397ELm31ELm2567483615ELm11ELm4294967295ELm7ELm2636928640ELm15ELm4022730752ELm18ELm1812433253EEEEC2IRS1_EEOT_)
        /*026c*/ 	.word	0x00000008


	//----- nvinfo : EIATTR_REGCOUNT
	.align		4
.L_105:
        /*0270*/ 	.byte	0x04, 0x2f
        /*0272*/ 	.short	(.L_107 - .L_106)
	.align		4
.L_106:
        /*0274*/ 	.word	index@(_ZNSt11_Tuple_implILm0EJSt23mersenne_twister_engineImLm32ELm624ELm397ELm31ELm2567483615ELm11ELm4294967295ELm7ELm2636928640ELm15ELm4022730752ELm18ELm1812433253EEEEC1IRS1_EEOT_)
        /*0278*/ 	.word	0x00000018


	//----- nvinfo : EIATTR_FRAME_SIZE
	.align		4
.L_107:
        /*027c*/ 	.byte	0x04, 0x11
        /*027e*/ 	.short	(.L_109 - .L_108)
	.align		4
.L_108:
        /*0280*/ 	.word	index@(_ZNSt11_Tuple_implILm0EJSt23mersenne_twister_engineImLm32ELm624ELm397ELm31ELm2567483615ELm11ELm4294967295ELm7ELm2636928640ELm15ELm4022730752ELm18ELm1812433253EEEEC1IRS1_EEOT_)
        /*0284*/ 	.word	0x00000018


	//----- nvinfo : EIATTR_REGCOUNT
	.align		4
.L_109:
        /*0288*/ 	.byte	0x04, 0x2f
        /*028a*/ 	.short	(.L_111 - .L_110)
	.align		4
.L_110:
        /*028c*/ 	.word	index@(_ZNSt10_Head_baseILm0ESt23mersenne_twister_engineImLm32ELm624ELm397ELm31ELm2567483615ELm11ELm4294967295ELm7ELm2636928640ELm15ELm4022730752ELm18ELm1812433253EELb0EEC2IRS1_EEOT_)
        /*0290*/ 	.word	0x00000018


	//----- nvinfo : EIATTR_FRAME_SIZE
	.align		4
.L_111:
        /*0294*/ 	.byte	0x04, 0x11
        /*0296*/ 	.short	(.L_113 - .L_112)
	.align		4
.L_112:
        /*0298*/ 	.word	index@(_ZNSt10_Head_baseILm0ESt23mersenne_twister_engineImLm32ELm624ELm397ELm31ELm2567483615ELm11ELm4294967295ELm7ELm2636928640ELm15ELm4022730752ELm18ELm1812433253EELb0EEC2IRS1_EEOT_)
        /*029c*/ 	.word	0x00000008


	//----- nvinfo : EIATTR_REGCOUNT
	.align		4
.L_113:
        /*02a0*/ 	.byte	0x04, 0x2f
        /*02a2*/ 	.short	(.L_115 - .L_114)
	.align		4
.L_114:
        /*02a4*/ 	.word	index@(_ZNSt10_Head_baseILm0ESt23mersenne_twister_engineImLm32ELm624ELm397ELm31ELm2567483615ELm11ELm4294967295ELm7ELm2636928640ELm15ELm4022730752ELm18ELm1812433253EELb0EEC1IRS1_EEOT_)
        /*02a8*/ 	.word	0x0000001a


	//----- nvinfo : EIATTR_FRAME_SIZE
	.align		4
.L_115:
        /*02ac*/ 	.byte	0x04, 0x11
        /*02ae*/ 	.short	(.L_117 - .L_116)
	.align		4
.L_116:
        /*02b0*/ 	.word	index@(_ZNSt10_Head_baseILm0ESt23mersenne_twister_engineImLm32ELm624ELm397ELm31ELm2567483615ELm11ELm4294967295ELm7ELm2636928640ELm15ELm4022730752ELm18ELm1812433253EELb0EEC1IRS1_EEOT_)
        /*02b4*/ 	.word	0x00000020


	//----- nvinfo : EIATTR_REGCOUNT
	.align		4
.L_117:
        /*02b8*/ 	.byte	0x04, 0x2f
        /*02ba*/ 	.short	(.L_119 - .L_118)
	.align		4
.L_118:
        /*02bc*/ 	.word	index@(_ZN4dim3C2E5uint3)
        /*02c0*/ 	.word	0x00000018


	//----- nvinfo : EIATTR_FRAME_SIZE
	.align		4
.L_119:
        /*02c4*/ 	.byte	0x04, 0x11
        /*02c6*/ 	.short	(.L_121 - .L_120)
	.align		4
.L_120:
        /*02c8*/ 	.word	index@(_ZN4dim3C2E5uint3)
        /*02cc*/ 	.word	0x00000018


	//----- nvinfo : EIATTR_REGCOUNT
	.align		4
.L_121:
        /*02d0*/ 	.byte	0x04, 0x2f
        /*02d2*/ 	.short	(.L_123 - .L_122)
	.align		4
.L_122:
        /*02d4*/ 	.word	index@(_ZN4dim3C2Ejjj)
        /*02d8*/ 	.word	0x00000018


	//----- nvinfo : EIATTR_FRAME_SIZE
	.align		4
.L_123:
        /*02dc*/ 	.byte	0x04, 0x11
        /*02de*/ 	.short	(.L_125 - .L_124)
	.align		4
.L_124:
        /*02e0*/ 	.word	index@(_ZN4dim3C2Ejjj)
        /*02e4*/ 	.word	0x00000008


	//----- nvinfo : EIATTR_REGCOUNT
	.align		4
.L_125:
        /*02e8*/ 	.byte	0x04, 0x2f
        /*02ea*/ 	.short	(.L_127 - .L_126)
	.align		4
.L_126:
        /*02ec*/ 	.word	index@(_ZN4dim3C1Ejjj)
        /*02f0*/ 	.word	0x00000018


	//----- nvinfo : EIATTR_FRAME_SIZE
	.align		4
.L_127:
        /*02f4*/ 	.byte	0x04, 0x11
        /*02f6*/ 	.short	(.L_129 - .L_128)
	.align		4
.L_128:
        /*02f8*/ 	.word	index@(_ZN4dim3C1Ejjj)
        /*02fc*/ 	.word	0x00000000


	//----- nvinfo : EIATTR_REGCOUNT
	.align		4
.L_129:
        /*0300*/ 	.byte	0x04, 0x2f
        /*0302*/ 	.short	(.L_131 - .L_130)
	.align		4
.L_130:
        /*0304*/ 	.word	index@(_ZN6kernel9GEMMI8TCUILi256ELi256ELi32ELi64ELi64ELi2ELb1ELb0ELb1EEEvPKaS2_Paiii)
        /*0308*/ 	.word	0x00000052


	//----- nvinfo : EIATTR_FRAME_SIZE
	.align		4
.L_131:
        /*030c*/ 	.byte	0x04, 0x11
        /*030e*/ 	.short	(.L_133 - .L_132)
	.align		4
.L_132:
        /*0310*/ 	.word	index@(_ZN6kernel9GEMMI8TCUILi256ELi256ELi32ELi64ELi64ELi2ELb1ELb0ELb1EEEvPKaS2_Paiii)
        /*0314*/ 	.word	0x00000430


	//----- nvinfo : EIATTR_REGCOUNT
	.align		4
.L_133:
        /*0318*/ 	.byte	0x04, 0x2f
        /*031a*/ 	.short	(.L_135 - .L_134)
	.align		4
.L_134:
        /*031c*/ 	.word	index@(cudaMalloc)
        /*0320*/ 	.word	0x00000018


	//----- nvinfo : EIATTR_FRAME_SIZE
	.align		4
.L_135:
        /*0324*/ 	.byte	0x04, 0x11
        /*0326*/ 	.short	(.L_137 - .L_136)
	.align		4
.L_136:
        /*0328*/ 	.word	index@(cudaMalloc)
        /*032c*/ 	.word	0x00000008


	//----- nvinfo : EIATTR_REGCOUNT
	.align		4
.L_137:
        /*0330*/ 	.byte	0x04, 0x2f
        /*0332*/ 	.short	(.L_139 - .L_138)
	.align		4
.L_138:
        /*0334*/ 	.word	index@(_ZN18cooperative_groups4__v117thread_block_tileILj32ENS0_12thread_blockEEC2ERKS2_)
        /*0338*/ 	.word	0x00000018


	//----- nvinfo : EIATTR_FRAME_SIZE
	.align		4
.L_139:
        /*033c*/ 	.byte	0x04, 0x11
        /*033e*/ 	.short	(.L_141 - .L_140)
	.align		4
.L_140:
        /*0340*/ 	.word	index@(_ZN18cooperative_groups4__v117thread_block_tileILj32ENS0_12thread_blockEEC2ERKS2_)
        /*0344*/ 	.word	0x00000018


	//----- nvinfo : EIATTR_REGCOUNT
	.align		4
.L_141:
        /*0348*/ 	.byte	0x04, 0x2f
        /*034a*/ 	.short	(.L_143 - .L_142)
	.align		4
.L_142:
        /*034c*/ 	.word	index@(_ZN18cooperative_groups4__v17details22thread_block_tile_implILj32EvLb0EEC2ILj32ENS0_12thread_blockELb0EEERKNS2_IXT_ET0_XT1_EEE)
        /*0350*/ 	.word	0x0000001a


	//----- nvinfo : EIATTR_FRAME_SIZE
	.align		4
.L_143:
        /*0354*/ 	.byte	0x04, 0x11
        /*0356*/ 	.short	(.L_145 - .L_144)
	.align		4
.L_144:
        /*0358*/ 	.word	index@(_ZN18cooperative_groups4__v17details22thread_block_tile_implILj32EvLb0EEC2ILj32ENS0_12thread_blockELb0EEERKNS2_IXT_ET0_XT1_EEE)
        /*035c*/ 	.word	0x00000070


	//----- nvinfo : EIATTR_REGCOUNT
	.align		4
.L_145:
        /*0360*/ 	.byte	0x04, 0x2f
        /*0362*/ 	.short	(.L_147 - .L_146)
	.align		4
.L_146:
        /*0364*/ 	.word	index@(_ZN18cooperative_groups4__v117thread_group_baseILj4EEC2Ev)
        /*0368*/ 	.word	0x00000018


	//----- nvinfo : EIATTR_FRAME_SIZE
	.align		4
.L_147:
        /*036c*/ 	.byte	0x04, 0x11
        /*036e*/ 	.short	(.L_149 - .L_148)
	.align		4
.L_148:
        /*0370*/ 	.word	index@(_ZN18cooperative_groups4__v117thread_group_baseILj4EEC2Ev)
        /*0374*/ 	.word	0x00000010


	//----- nvinfo : EIATTR_REGCOUNT
	.align		4
.L_149:
        /*0378*/ 	.byte	0x04, 0x2f
        /*037a*/ 	.short	(.L_151 - .L_150)
	.align		4
.L_150:
        /*037c*/ 	.word	index@(_ZN18cooperative_groups4__v117thread_group_baseILj3EEC2Ev)
        /*0380*/ 	.word	0x00000018


	//----- nvinfo : EIATTR_FRAME_SIZE
	.align		4
.L_151:
        /*0384*/ 	.byte	0x04, 0x11
        /*0386*/ 	.short	(.L_153 - .L_152)
	.align		4
.L_152:
        /*0388*/ 	.word	index@(_ZN18cooperative_groups4__v117thread_group_baseILj3EEC2Ev)
        /*038c*/ 	.word	0x00000010


	//----- nvinfo : EIATTR_REGCOUNT
	.align		4
.L_153:
        /*0390*/ 	.byte	0x04, 0x2f
        /*0392*/ 	.short	(.L_155 - .L_154)
	.align		4
.L_154:
        /*0394*/ 	.word	index@(_ZSt7forwardIRSt23mersenne_twister_engineImLm32ELm624ELm397ELm31ELm2567483615ELm11ELm4294967295ELm7ELm2636928640ELm15ELm4022730752ELm18ELm1812433253EEEOT_RNSt16remove_referenceIS3_E4typeE)
        /*0398*/ 	.word	0x00000018


	//----- nvinfo : EIATTR_FRAME_SIZE
	.align		4
.L_155:
        /*039c*/ 	.byte	0x04, 0x11
        /*039e*/ 	.short	(.L_157 - .L_156)
	.align		4
.L_156:
        /*03a0*/ 	.word	index@(_ZSt7forwardIRSt23mersenne_twister_engineImLm32ELm624ELm397ELm31ELm2567483615ELm11ELm4294967295ELm7ELm2636928640ELm15ELm4022730752ELm18ELm1812433253EEEOT_RNSt16remove_referenceIS3_E4typeE)
        /*03a4*/ 	.word	0x00000008


	//----- nvinfo : EIATTR_REGCOUNT
	.align		4
.L_157:
        /*03a8*/ 	.byte	0x04, 0x2f
        /*03aa*/ 	.short	(.L_159 - .L_158)
	.align		4
.L_158:
        /*03ac*/ 	.word	index@(_ZN4dim3C1E5uint3)
        /*03b0*/ 	.word	0x00000018


	//----- nvinfo : EIATTR_FRAME_SIZE
	.align		4
.L_159:
        /*03b4*/ 	.byte	0x04, 0x11
        /*03b6*/ 	.short	(.L_161 - .L_160)
	.align		4
.L_160:
        /*03b8*/ 	.word	index@(_ZN4dim3C1E5uint3)
        /*03bc*/ 	.word	0x00000010


	//----- nvinfo : EIATTR_MIN_STACK_SIZE
	.align		4
.L_161:
        /*03c0*/ 	.byte	0x04, 0x12
        /*03c2*/ 	.short	(.L_163 - .L_162)
	.align		4
.L_162:
        /*03c4*/ 	.word	index@(_ZN6kernel9GEMMI8TCUILi256ELi256ELi32ELi64ELi64ELi2ELb1ELb0ELb1EEEvPKaS2_Paiii)
        /*03c8*/ 	.word	0x000004e0
.L_163:


//--------------------- .nv.info._ZN4dim3C1E5uint3 --------------------------
	.section	.nv.info._ZN4dim3C1E5uint3,"",@"SHT_CUDA_INFO"
	.align	4


	//----- nvinfo : EIATTR_CUDA_API_VERSION
	.align		4
        /*0000*/ 	.byte	0x04, 0x37
        /*0002*/ 	.short	(.L_165 - .L_164)
.L_164:
        /*0004*/ 	.word	0x00000074


	//----- nvinfo : EIATTR_SW2861232_WAR
	.align		4
.L_165:
        /*0008*/ 	.byte	0x01, 0x35
	.zero		2


//--------------------- .nv.info._ZSt7forwardIRSt23mersenne_twister_engineImLm32ELm624ELm397ELm31ELm2567483615ELm11ELm4294967295ELm7ELm2636928640ELm15ELm4022730752ELm18ELm1812433253EEEOT_RNSt16remove_referenceIS3_E4typeE --------------------------
	.section	.nv.info._ZSt7forwardIRSt23mersenne_twister_engineImLm32ELm624ELm397ELm31ELm2567483615ELm11ELm4294967295ELm7ELm2636928640ELm15ELm4022730752ELm18ELm1812433253EEEOT_RNSt16remove_referenceIS3_E4typeE,"",@"SHT_CUDA_INFO"
	.align	4


	//----- nvinfo : EIATTR_CUDA_API_VERSION
	.align		4
        /*0000*/ 	.byte	0x04, 0x37
        /*0002*/ 	.short	(.L_167 - .L_166)
.L_166:
        /*0004*/ 	.word	0x00000074


	//----- nvinfo : EIATTR_SW2861232_WAR
	.align		4
.L_167:
        /*0008*/ 	.byte	0x01, 0x35
	.zero		2


//--------------------- .nv.info._ZN18cooperative_groups4__v117thread_group_baseILj3EEC2Ev --------------------------
	.section	.nv.info._ZN18cooperative_groups4__v117thread_group_baseILj3EEC2Ev,"",@"SHT_CUDA_INFO"
	.align	4


	//----- nvinfo : EIATTR_CUDA_API_VERSION
	.align		4
        /*0000*/ 	.byte	0x04, 0x37
        /*0002*/ 	.short	(.L_169 - .L_168)
.L_168:
        /*0004*/ 	.word	0x00000074


	//----- nvinfo : EIATTR_SW2861232_WAR
	.align		4
.L_169:
        /*0008*/ 	.byte	0x01, 0x35
	.zero		2


//--------------------- .nv.info._ZN18cooperative_groups4__v117thread_group_baseILj4EEC2Ev --------------------------
	.section	.nv.info._ZN18cooperative_groups4__v117thread_group_baseILj4EEC2Ev,"",@"SHT_CUDA_INFO"
	.align	4


	//----- nvinfo : EIATTR_CUDA_API_VERSION
	.align		4
        /*0000*/ 	.byte	0x04, 0x37
        /*0002*/ 	.short	(.L_171 - .L_170)
.L_170:
        /*0004*/ 	.word	0x00000074


	//----- nvinfo : EIATTR_SW2861232_WAR
	.align		4
.L_171:
        /*0008*/ 	.byte	0x01, 0x35
	.zero		2


//--------------------- .nv.info._ZN18cooperative_groups4__v17details22thread_block_tile_implILj32EvLb0EEC2ILj32ENS0_12thread_blockELb0EEERKNS2_IXT_ET0_XT1_EEE --------------------------
	.section	.nv.info._ZN18cooperative_groups4__v17details22thread_block_tile_implILj32EvLb0EEC2ILj32ENS0_12thread_blockELb0EEERKNS2_IXT_ET0_XT1_EEE,"",@"SHT_CUDA_INFO"
	.align	4


	//----- nvinfo : EIATTR_CUDA_API_VERSION
	.align		4
        /*0000*/ 	.byte	0x04, 0x37
        /*0002*/ 	.short	(.L_173 - .L_172)
.L_172:
        /*0004*/ 	.word	0x00000074


	//----- nvinfo : EIATTR_SW2861232_WAR
	.align		4
.L_173:
        /*0008*/ 	.byte	0x01, 0x35
	.zero		2


//--------------------- .nv.info._ZN18cooperative_groups4__v117thread_block_tileILj32ENS0_12thread_blockEEC2ERKS2_ --------------------------
	.section	.nv.info._ZN18cooperative_groups4__v117thread_block_tileILj32ENS0_12thread_blockEEC2ERKS2_,"",@"SHT_CUDA_INFO"
	.align	4


	//----- nvinfo : EIATTR_CUDA_API_VERSION
	.align		4
        /*0000*/ 	.byte	0x04, 0x37
        /*0002*/ 	.short	(.L_175 - .L_174)
.L_174:
        /*0004*/ 	.word	0x00000074


	//----- nvinfo : EIATTR_SW2861232_WAR
	.align		4
.L_175:
        /*0008*/ 	.byte	0x01, 0x35
	.zero		2


//--------------------- .nv.info.cudaMalloc       --------------------------
	.section	.nv.info.cudaMalloc,"",@"SHT_CUDA_INFO"
	.align	4


	//----- nvinfo : EIATTR_CUDA_API_VERSION
	.align		4
        /*0000*/ 	.byte	0x04, 0x37
        /*0002*/ 	.short	(.L_177 - .L_176)
.L_176:
        /*0004*/ 	.word	0x00000074


	//----- nvinfo : EIATTR_SW2861232_WAR
	.align		4
.L_177:
        /*0008*/ 	.byte	0x01, 0x35
	.zero		2


//--------------------- .nv.info._ZN6kernel9GEMMI8TCUILi256ELi256ELi32ELi64ELi64ELi2ELb1ELb0ELb1EEEvPKaS2_Paiii --------------------------
	.section	.nv.info._ZN6kernel9GEMMI8TCUILi256ELi256ELi32ELi64ELi64ELi2ELb1ELb0ELb1EEEvPKaS2_Paiii,"",@"SHT_CUDA_INFO"
	.align	4


	//----- nvinfo : EIATTR_CUDA_API_VERSION
	.align		4
        /*0000*/ 	.byte	0x04, 0x37
        /*0002*/ 	.short	(.L_179 - .L_178)
.L_178:
        /*0004*/ 	.word	0x00000074


	//----- nvinfo : EIATTR_SW2861232_WAR
	.align		4
.L_179:
        /*0008*/ 	.byte	0x01, 0x35
	.zero		2


	//----- nvinfo : EIATTR_PARAM_CBANK
	.align		4
        /*000c*/ 	.byte	0x04, 0x0a
        /*000e*/ 	.short	(.L_181 - .L_180)
	.align		4
.L_180:
        /*0010*/ 	.word	index@(.nv.constant0._ZN6kernel9GEMMI8TCUILi256ELi256ELi32ELi64ELi64ELi2ELb1ELb0ELb1EEEvPKaS2_Paiii)
        /*0014*/ 	.short	0x0160
        /*0016*/ 	.short	0x0024


	//----- nvinfo : EIATTR_CBANK_PARAM_SIZE
	.align		4
.L_181:
        /*0018*/ 	.byte	0x03, 0x19
        /*001a*/ 	.short	0x0024


	//----- nvinfo : EIATTR_KPARAM_INFO
	.align		4
        /*001c*/ 	.byte	0x04, 0x17
        /*001e*/ 	.short	(.L_183 - .L_182)
.L_182:
        /*0020*/ 	.word	0x00000000
        /*0024*/ 	.short	0x0005
        /*0026*/ 	.short	0x0020
        /*0028*/ 	.byte	0x00, 0xf0, 0x11, 0x00


	//----- nvinfo : EIATTR_KPARAM_INFO
	.align		4
.L_183:
        /*002c*/ 	.byte	0x04, 0x17
        /*002e*/ 	.short	(.L_185 - .L_184)
.L_184:
        /*0030*/ 	.word	0x00000000
        /*0034*/ 	.short	0x0004
        /*0036*/ 	.short	0x001c
        /*0038*/ 	.byte	0x00, 0xf0, 0x11, 0x00


	//----- nvinfo : EIATTR_KPARAM_INFO
	.align		4
.L_185:
        /*003c*/ 	.byte	0x04, 0x17
        /*003e*/ 	.short	(.L_187 - .L_186)
.L_186:
        /*0040*/ 	.word	0x00000000
        /*0044*/ 	.short	0x0003
        /*0046*/ 	.short	0x0018
        /*0048*/ 	.byte	0x00, 0xf0, 0x11, 0x00


	//----- nvinfo : EIATTR_KPARAM_INFO
	.align		4
.L_187:
        /*004c*/ 	.byte	0x04, 0x17
        /*004e*/ 	.short	(.L_189 - .L_188)
.L_188:
        /*0050*/ 	.word	0x00000000
        /*0054*/ 	.short	0x0002
        /*0056*/ 	.short	0x0010
        /*0058*/ 	.byte	0x00, 0xf0, 0x21, 0x00


	//----- nvinfo : EIATTR_KPARAM_INFO
	.align		4
.L_189:
        /*005c*/ 	.byte	0x04, 0x17
        /*005e*/ 	.short	(.L_191 - .L_190)
.L_190:
        /*0060*/ 	.word	0x00000000
        /*0064*/ 	.short	0x0001
        /*0066*/ 	.short	0x0008
        /*0068*/ 	.byte	0x00, 0xf0, 0x21, 0x00


	//----- nvinfo : EIATTR_KPARAM_INFO
	.align		4
.L_191:
        /*006c*/ 	.byte	0x04, 0x17
        /*006e*/ 	.short	(.L_193 - .L_192)
.L_192:
        /*0070*/ 	.word	0x00000000
        /*0074*/ 	.short	0x0000
        /*0076*/ 	.short	0x0000
        /*0078*/ 	.byte	0x00, 0xf0, 0x21, 0x00


	//----- nvinfo : EIATTR_MAXREG_COUNT
	.align		4
.L_193:
        /*007c*/ 	.byte	0x03, 0x1b
        /*007e*/ 	.short	0x00ff


	//----- nvinfo : EIATTR_EXIT_INSTR_OFFSETS
	.align		4
        /*0080*/ 	.byte	0x04, 0x1c
        /*0082*/ 	.short	(.L_195 - .L_194)


	//   ....[0]....
.L_194:
        /*0084*/ 	.word	0x0000ad60


	//----- nvinfo : EIATTR_CRS_STACK_SIZE
	.align		4
.L_195:
        /*0088*/ 	.byte	0x04, 0x1e
        /*008a*/ 	.short	(.L_197 - .L_196)
.L_196:
        /*008c*/ 	.word	0x00000000
.L_197:


//--------------------- .nv.info._ZN4dim3C1Ejjj   --------------------------
	.section	.nv.info._ZN4dim3C1Ejjj,"",@"SHT_CUDA_INFO"
	.align	4


	//----- nvinfo : EIATTR_CUDA_API_VERSION
	.align		4
        /*0000*/ 	.byte	0x04, 0x37
        /*0002*/ 	.short	(.L_199 - .L_198)
.L_198:
        /*0004*/ 	.word	0x00000074


	//----- nvinfo : EIATTR_SW2861232_WAR
	.align		4
.L_199:
        /*0008*/ 	.byte	0x01, 0x35
	.zero		2


//--------------------- .nv.info._ZN4dim3C2Ejjj   --------------------------
	.section	.nv.info._ZN4dim3C2Ejjj,"",@"SHT_CUDA_INFO"
	.align	4


	//----- nvinfo : EIATTR_CUDA_API_VERSION
	.align		4
        /*0000*/ 	.byte	0x04, 0x37
        /*0002*/ 	.short	(.L_201 - .L_200)
.L_200:
        /*0004*/ 	.word	0x00000074


	//----- nvinfo : EIATTR_SW2861232_WAR
	.align		4
.L_201:
        /*0008*/ 	.byte	0x01, 0x35
	.zero		2


//--------------------- .nv.info._ZN4dim3C2E5uint3 --------------------------
	.section	.nv.info._ZN4dim3C2E5uint3,"",@"SHT_CUDA_INFO"
	.align	4


	//----- nvinfo : EIATTR_CUDA_API_VERSION
	.align		4
        /*0000*/ 	.byte	0x04, 0x37
        /*0002*/ 	.short	(.L_203 - .L_202)
.L_202:
        /*0004*/ 	.word	0x00000074


	//----- nvinfo : EIATTR_SW2861232_WAR
	.align		4
.L_203:
        /*0008*/ 	.byte	0x01, 0x35
	.zero		2


//--------------------- .nv.info._ZNSt10_Head_baseILm0ESt23mersenne_twister_engineImLm32ELm624ELm397ELm31ELm2567483615ELm11ELm4294967295ELm7ELm2636928640ELm15ELm4022730752ELm18ELm1812433253EELb0EEC1IRS1_EEOT_ --------------------------
	.section	.nv.info._ZNSt10_Head_baseILm0ESt23mersenne_twister_engineImLm32ELm624ELm397ELm31ELm2567483615ELm11ELm4294967295ELm7ELm2636928640ELm15ELm4022730752ELm18ELm1812433253EELb0EEC1IRS1_EEOT_,"",@"SHT_CUDA_INFO"
	.align	4


	//----- nvinfo : EIATTR_CUDA_API_VERSION
	.align		4
        /*0000*/ 	.byte	0x04, 0x37
        /*0002*/ 	.short	(.L_205 - .L_204)
.L_204:
        /*0004*/ 	.word	0x00000074


	//----- nvinfo : EIATTR_SW2861232_WAR
	.align		4
.L_205:
        /*0008*/ 	.byte	0x01, 0x35
	.zero		2


	//----- nvinfo : EIATTR_CRS_STACK_SIZE
	.align		4
        /*000c*/ 	.byte	0x04, 0x1e
        /*000e*/ 	.short	(.L_207 - .L_206)
.L_206:
        /*0010*/ 	.word	0x00000000
.L_207:


//--------------------- .nv.info._ZNSt10_Head_baseILm0ESt23mersenne_twister_engineImLm32ELm624ELm397ELm31ELm2567483615ELm11ELm4294967295ELm7ELm2636928640ELm15ELm4022730752ELm18ELm1812433253EELb0EEC2IRS1_EEOT_ --------------------------
	.section	.nv.info._ZNSt10_Head_baseILm0ESt23mersenne_twister_engineImLm32ELm624ELm397ELm31ELm2567483615ELm11ELm4294967295ELm7ELm2636928640ELm15ELm4022730752ELm18ELm1812433253EELb0EEC2IRS1_EEOT_,"",@"SHT_CUDA_INFO"
	.align	4


	//----- nvinfo : EIATTR_CUDA_API_VERSION
	.align		4
        /*0000*/ 	.byte	0x04, 0x37
        /*0002*/ 	.short	(.L_209 - .L_208)
.L_208:
        /*0004*/ 	.word	0x00000074


	//----- nvinfo : EIATTR_SW2861232_WAR
	.align		4
.L_209:
        /*0008*/ 	.byte	0x01, 0x35
	.zero		2


//--------------------- .nv.info._ZNSt11_Tuple_implILm0EJSt23mersenne_twister_engineImLm32ELm624ELm397ELm31ELm2567483615ELm11ELm4294967295ELm7ELm2636928640ELm15ELm4022730752ELm18ELm1812433253EEEEC1IRS1_EEOT_ --------------------------
	.section	.nv.info._ZNSt11_Tuple_implILm0EJSt23mersenne_twister_engineImLm32ELm624ELm397ELm31ELm2567483615ELm11ELm4294967295ELm7ELm2636928640ELm15ELm4022730752ELm18ELm1812433253EEEEC1IRS1_EEOT_,"",@"SHT_CUDA_INFO"
	.align	4


	//----- nvinfo : EIATTR_CUDA_API_VERSION
	.align		4
        /*0000*/ 	.byte	0x04, 0x37
        /*0002*/ 	.short	(.L_211 - .L_210)
.L_210:
        /*0004*/ 	.word	0x00000074


	//----- nvinfo : EIATTR_SW2861232_WAR
	.align		4
.L_211:
        /*0008*/ 	.byte	0x01, 0x35
	.zero		2


//--------------------- .nv.info._ZNSt11_Tuple_implILm0EJSt23mersenne_twister_engineImLm32ELm624ELm397ELm31ELm2567483615ELm11ELm4294967295ELm7ELm2636928640ELm15ELm4022730752ELm18ELm1812433253EEEEC2IRS1_EEOT_ --------------------------
	.section	.nv.info._ZNSt11_Tuple_implILm0EJSt23mersenne_twister_engineImLm32ELm624ELm397ELm31ELm2567483615ELm11ELm4294967295ELm7ELm2636928640ELm15ELm4022730752ELm18ELm1812433253EEEEC2IRS1_EEOT_,"",@"SHT_CUDA_INFO"
	.align	4


	//----- nvinfo : EIATTR_CUDA_API_VERSION
	.align		4
        /*0000*/ 	.byte	0x04, 0x37
        /*0002*/ 	.short	(.L_213 - .L_212)
.L_212:
        /*0004*/ 	.word	0x00000074


	//----- nvinfo : EIATTR_SW2861232_WAR
	.align		4
.L_213:
        /*0008*/ 	.byte	0x01, 0x35
	.zero		2


//--------------------- .nv.info._ZNSt5tupleIJSt23mersenne_twister_engineImLm32ELm624ELm397ELm31ELm2567483615ELm11ELm4294967295ELm7ELm2636928640ELm15ELm4022730752ELm18ELm1812433253EEEEC1IJRS1_ELb1EEEDpOT_ --------------------------
	.section	.nv.info._ZNSt5tupleIJSt23mersenne_twister_engineImLm32ELm624ELm397ELm31ELm2567483615ELm11ELm4294967295ELm7ELm2636928640ELm15ELm4022730752ELm18ELm1812433253EEEEC1IJRS1_ELb1EEEDpOT_,"",@"SHT_CUDA_INFO"
	.align	4


	//----- nvinfo : EIATTR_CUDA_API_VERSION
	.align		4
        /*0000*/ 	.byte	0x04, 0x37
        /*0002*/ 	.short	(.L_215 - .L_214)
.L_214:
        /*0004*/ 	.word	0x00000074


	//----- nvinfo : EIATTR_SW2861232_WAR
	.align		4
.L_215:
        /*0008*/ 	.byte	0x01, 0x35
	.zero		2


//--------------------- .nv.info._ZNSt5tupleIJSt23mersenne_twister_engineImLm32ELm624ELm397ELm31ELm2567483615ELm11ELm4294967295ELm7ELm2636928640ELm15ELm4022730752ELm18ELm1812433253EEEEC2IJRS1_ELb1EEEDpOT_ --------------------------
	.section	.nv.info._ZNSt5tupleIJSt23mersenne_twister_engineImLm32ELm624ELm397ELm31ELm2567483615ELm11ELm4294967295ELm7ELm2636928640ELm15ELm4022730752ELm18ELm1812433253EEEEC2IJRS1_ELb1EEEDpOT_,"",@"SHT_CUDA_INFO"
	.align	4


	//----- nvinfo : EIATTR_CUDA_API_VERSION
	.align		4
        /*0000*/ 	.byte	0x04, 0x37
        /*0002*/ 	.short	(.L_217 - .L_216)
.L_216:
        /*0004*/ 	.word	0x00000074


	//----- nvinfo : EIATTR_SW2861232_WAR
	.align		4
.L_217:
        /*0008*/ 	.byte	0x01, 0x35
	.zero		2


//--------------------- .nv.info._ZN18cooperative_groups4__v112thread_groupC2Ej --------------------------
	.section	.nv.info._ZN18cooperative_groups4__v112thread_groupC2Ej,"",@"SHT_CUDA_INFO"
	.align	4


	//----- nvinfo : EIATTR_CUDA_API_VERSION
	.align		4
        /*0000*/ 	.byte	0x04, 0x37
        /*0002*/ 	.short	(.L_219 - .L_218)
.L_218:
        /*0004*/ 	.word	0x00000074


	//----- nvinfo : EIATTR_SW2861232_WAR
	.align		4
.L_219:
        /*0008*/ 	.byte	0x01, 0x35
	.zero		2


//--------------------- .nv.info._ZN18cooperative_groups4__v110grid_groupC2EPNS0_7details14grid_workspaceE --------------------------
	.section	.nv.info._ZN18cooperative_groups4__v110grid_groupC2EPNS0_7details14grid_workspaceE,"",@"SHT_CUDA_INFO"
	.align	4


	//----- nvinfo : EIATTR_CUDA_API_VERSION
	.align		4
        /*0000*/ 	.byte	0x04, 0x37
        /*0002*/ 	.short	(.L_221 - .L_220)
.L_220:
        /*0004*/ 	.word	0x00000074


	//----- nvinfo : EIATTR_SW2861232_WAR
	.align		4
.L_221:
        /*0008*/ 	.byte	0x01, 0x35
	.zero		2


//--------------------- .nv.info._ZN18cooperative_groups4__v112thread_blockC2Ev --------------------------
	.section	.nv.info._ZN18cooperative_groups4__v112thread_blockC2Ev,"",@"SHT_CUDA_INFO"
	.align	4


	//----- nvinfo : EIATTR_CUDA_API_VERSION
	.align		4
        /*0000*/ 	.byte	0x04, 0x37
        /*0002*/ 	.short	(.L_223 - .L_222)
.L_222:
        /*0004*/ 	.word	0x00000074


	//----- nvinfo : EIATTR_SW2861232_WAR
	.align		4
.L_223:
        /*0008*/ 	.byte	0x01, 0x35
	.zero		2


//--------------------- .nv.info._ZN18cooperative_groups4__v117thread_group_baseILj1EEC2Ev --------------------------
	.section	.nv.info._ZN18cooperative_groups4__v117thread_group_baseILj1EEC2Ev,"",@"SHT_CUDA_INFO"
	.align	4


	//----- nvinfo : EIATTR_CUDA_API_VERSION
	.align		4
        /*0000*/ 	.byte	0x04, 0x37
        /*0002*/ 	.short	(.L_225 - .L_224)
.L_224:
        /*0004*/ 	.word	0x00000074


	//----- nvinfo : EIATTR_SW2861232_WAR
	.align		4
.L_225:
        /*0008*/ 	.byte	0x01, 0x35
	.zero		2


//--------------------- .nv.info._ZN18cooperative_groups4__v131__single_warp_thread_block_tileILj32EvEC2Ejj --------------------------
	.section	.nv.info._ZN18cooperative_groups4__v131__single_warp_thread_block_tileILj32EvEC2Ejj,"",@"SHT_CUDA_INFO"
	.align	4


	//----- nvinfo : EIATTR_CUDA_API_VERSION
	.align		4
        /*0000*/ 	.byte	0x04, 0x37
        /*0002*/ 	.short	(.L_227 - .L_226)
.L_226:
        /*0004*/ 	.word	0x00000074


	//----- nvinfo : EIATTR_SW2861232_WAR
	.align		4
.L_227:
        /*0008*/ 	.byte	0x01, 0x35
	.zero		2


//--------------------- .nv.info._ZN18cooperative_groups4__v117thread_block_tileILj32EvEC2INS0_12thread_blockEEERKNS1_ILj32ET_EE --------------------------
	.section	.nv.info._ZN18cooperative_groups4__v117thread_block_tileILj32EvEC2INS0_12thread_blockEEERKNS1_ILj32ET_EE,"",@"SHT_CUDA_INFO"
	.align	4


	//----- nvinfo : EIATTR_CUDA_API_VERSION
	.align		4
        /*0000*/ 	.byte	0x04, 0x37
        /*0002*/ 	.short	(.L_229 - .L_228)
.L_228:
        /*0004*/ 	.word	0x00000074


	//----- nvinfo : EIATTR_SW2861232_WAR
	.align		4
.L_229:
        /*0008*/ 	.byte	0x01, 0x35
	.zero		2


//--------------------- .nv.info._ZN18cooperative_groups4__v131__single_warp_thread_block_tileILj32ENS0_12thread_blockEEC2Ev --------------------------
	.section	.nv.info._ZN18cooperative_groups4__v131__single_warp_thread_block_tileILj32ENS0_12thread_blockEEC2Ev,"",@"SHT_CUDA_INFO"
	.align	4


	//----- nvinfo : EIATTR_CUDA_API_VERSION
	.align		4
        /*0000*/ 	.byte	0x04, 0x37
        /*0002*/ 	.short	(.L_231 - .L_230)
.L_230:
        /*0004*/ 	.word	0x00000074


	//----- nvinfo : EIATTR_SW2861232_WAR
	.align		4
.L_231:
        /*0008*/ 	.byte	0x01, 0x35
	.zero		2


//--------------------- .nv.info._ZN18cooperative_groups4__v17details22thread_block_tile_implILj32ENS0_12thread_blockELb0EEC2ERKS3_ --------------------------
	.section	.nv.info._ZN18cooperative_groups4__v17details22thread_block_tile_implILj32ENS0_12thread_blockELb0EEC2ERKS3_,"",@"SHT_CUDA_INFO"
	.align	4


	//----- nvinfo : EIATTR_CUDA_API_VERSION
	.align		4
        /*0000*/ 	.byte	0x04, 0x37
        /*0002*/ 	.short	(.L_233 - .L_232)
.L_232:
        /*0004*/ 	.word	0x00000074


	//----- nvinfo : EIATTR_SW2861232_WAR
	.align		4
.L_233:
        /*0008*/ 	.byte	0x01, 0x35
	.zero		2


//--------------------- .nv.info._ZN18cooperative_groups4__v17details20tiled_partition_implILj32ENS0_12thread_blockEEC2ERKS3_ --------------------------
	.section	.nv.info._ZN18cooperative_groups4__v17details20tiled_partition_implILj32ENS0_12thread_blockEEC2ERKS3_,"",@"SHT_CUDA_INFO"
	.align	4


	//----- nvinfo : EIATTR_CUDA_API_VERSION
	.align		4
        /*0000*/ 	.byte	0x04, 0x37
        /*0002*/ 	.short	(.L_235 - .L_234)
.L_234:
        /*0004*/ 	.word	0x00000074


	//----- nvinfo : EIATTR_SW2861232_WAR
	.align		4
.L_235:
        /*0008*/ 	.byte	0x01, 0x35
	.zero		2


//--------------------- .nv.info._ZStorSt12_Ios_IostateS_ --------------------------
	.section	.nv.info._ZStorSt12_Ios_IostateS_,"",@"SHT_CUDA_INFO"
	.align	4


	//----- nvinfo : EIATTR_CUDA_API_VERSION
	.align		4
        /*0000*/ 	.byte	0x04, 0x37
        /*0002*/ 	.short	(.L_237 - .L_236)
.L_236:
        /*0004*/ 	.word	0x00000074


	//----- nvinfo : EIATTR_SW2861232_WAR
	.align		4
.L_237:
        /*0008*/ 	.byte	0x01, 0x35
	.zero		2


//--------------------- .nv.info._ZSt11__addressofIcEPT_RS0_ --------------------------
	.section	.nv.info._ZSt11__addressofIcEPT_RS0_,"",@"SHT_CUDA_INFO"
	.align	4


	//----- nvinfo : EIATTR_CUDA_API_VERSION
	.align		4
        /*0000*/ 	.byte	0x04, 0x37
        /*0002*/ 	.short	(.L_239 - .L_238)
.L_238:
        /*0004*/ 	.word	0x00000074


	//----- nvinfo : EIATTR_SW2861232_WAR
	.align		4
.L_239:
        /*0008*/ 	.byte	0x01, 0x35
	.zero		2


//--------------------- .nv.info._ZSt10__distanceIPKcENSt15iterator_traitsIT_E15difference_typeES3_S3_St26random_access_iterator_tag --------------------------
	.section	.nv.info._ZSt10__distanceIPKcENSt15iterator_traitsIT_E15difference_typeES3_S3_St26random_access_iterator_tag,"",@"SHT_CUDA_INFO"
	.align	4


	//----- nvinfo : EIATTR_CUDA_API_VERSION
	.align		4
        /*0000*/ 	.byte	0x04, 0x37
        /*0002*/ 	.short	(.L_241 - .L_240)
.L_240:
        /*0004*/ 	.word	0x00000074


	//----- nvinfo : EIATTR_SW2861232_WAR
	.align		4
.L_241:
        /*0008*/ 	.byte	0x01, 0x35
	.zero		2


//--------------------- .nv.info._ZSt11__addressofIKcEPT_RS1_ --------------------------
	.section	.nv.info._ZSt11__addressofIKcEPT_RS1_,"",@"SHT_CUDA_INFO"
	.align	4


	//----- nvinfo : EIATTR_CUDA_API_VERSION
	.align		4
        /*0000*/ 	.byte	0x04, 0x37
        /*0002*/ 	.short	(.L_243 - .L_242)
.L_242:
        /*0004*/ 	.word	0x00000074


	//----- nvinfo : EIATTR_SW2861232_WAR
	.align		4
.L_243:
        /*0008*/ 	.byte	0x01, 0x35
	.zero		2


//--------------------- .nv.info._ZSt4moveIRSt6vectorIaSaIaEEEONSt16remove_referenceIT_E4typeEOS5_ --------------------------
	.section	.nv.info._ZSt4moveIRSt6vectorIaSaIaEEEONSt16remove_referenceIT_E4typeEOS5_,"",@"SHT_CUDA_INFO"
	.align	4


	//----- nvinfo : EIATTR_CUDA_API_VERSION
	.align		4
        /*0000*/ 	.byte	0x04, 0x37
        /*0002*/ 	.short	(.L_245 - .L_244)
.L_244:
        /*0004*/ 	.word	0x00000074


	//----- nvinfo : EIATTR_SW2861232_WAR
	.align		4
.L_245:
        /*0008*/ 	.byte	0x01, 0x35
	.zero		2


//--------------------- .nv.info._ZSt4moveIRPaEONSt16remove_referenceIT_E4typeEOS3_ --------------------------
	.section	.nv.info._ZSt4moveIRPaEONSt16remove_referenceIT_E4typeEOS3_,"",@"SHT_CUDA_INFO"
	.align	4


	//----- nvinfo : EIATTR_CUDA_API_VERSION
	.align		4
        /*0000*/ 	.byte	0x04, 0x37
        /*0002*/ 	.short	(.L_247 - .L_246)
.L_246:
        /*0004*/ 	.word	0x00000074


	//----- nvinfo : EIATTR_SW2861232_WAR
	.align		4
.L_247:
        /*0008*/ 	.byte	0x01, 0x35
	.zero		2


//--------------------- .nv.info._ZSt4moveIRSaIaEEONSt16remove_referenceIT_E4typeEOS3_ --------------------------
	.section	.nv.info._ZSt4moveIRSaIaEEONSt16remove_referenceIT_E4typeEOS3_,"",@"SHT_CUDA_INFO"
	.align	4


	//----- nvinfo : EIATTR_CUDA_API_VERSION
	.align		4
        /*0000*/ 	.byte	0x04, 0x37
        /*0002*/ 	.short	(.L_249 - .L_248)
.L_248:
        /*0004*/ 	.word	0x00000074


	//----- nvinfo : EIATTR_SW2861232_WAR
	.align		4
.L_249:
        /*0008*/ 	.byte	0x01, 0x35
	.zero		2


//--------------------- .nv.info._ZSt7forwardIRSt24uniform_int_distributionIiEEOT_RNSt16remove_referenceIS3_E4typeE --------------------------
	.section	.nv.info._ZSt7forwardIRSt24uniform_int_distributionIiEEOT_RNSt16remove_referenceIS3_E4typeE,"",@"SHT_CUDA_INFO"
	.align	4


	//----- nvinfo : EIATTR_CUDA_API_VERSION
	.align		4
        /*0000*/ 	.byte	0x04, 0x37
        /*0002*/ 	.short	(.L_251 - .L_250)
.L_250:
        /*0004*/ 	.word	0x00000074


	//----- nvinfo : EIATTR_SW2861232_WAR
	.align		4
.L_251:
        /*0008*/ 	.byte	0x01, 0x35
	.zero		2


//--------------------- .nv.info._ZN46_INTERNAL_7a73785f_15_test_gemm_i8_cu_46d8dfc76nvcuda4wmma13fill_fragmentIiLi8ELi8EEEvRNS1_11__frag_baseIT_XT0_EXT1_EEERKNS1_13helper_traitsIS4_E18fill_argument_typeE --------------------------
	.section	.nv.info._ZN46_INTERNAL_7a73785f_15_test_gemm_i8_cu_46d8dfc76nvcuda4wmma13fill_fragmentIiLi8ELi8EEEvRNS1_11__frag_baseIT_XT0_EXT1_EEERKNS1_13helper_traitsIS4_E18fill_argument_typeE,"",@"SHT_CUDA_INFO"
	.align	4


	//----- nvinfo : EIATTR_CUDA_API_VERSION
	.align		4
        /*0000*/ 	.byte	0x04, 0x37
        /*0002*/ 	.short	(.L_253 - .L_252)
.L_252:
        /*0004*/ 	.word	0x00000074


	//----- nvinfo : EIATTR_SW2861232_WAR
	.align		4
.L_253:
        /*0008*/ 	.byte	0x01, 0x35
	.zero		2


	//----- nvinfo : EIATTR_CRS_STACK_SIZE
	.align		4
        /*000c*/ 	.byte	0x04, 0x1e
        /*000e*/ 	.short	(.L_255 - .L_254)
.L_254:
        /*0010*/ 	.word	0x00000000
.L_255:


//--------------------- .nv.info._ZN46_INTERNAL_7a73785f_15_test_gemm_i8_cu_46d8dfc76nvcuda4wmma16load_matrix_syncERNS1_8fragmentINS1_8matrix_aELi16ELi16ELi16EaNS1_9row_majorEEEPKaj --------------------------
	.section	.nv.info._ZN46_INTERNAL_7a73785f_15_test_gemm_i8_cu_46d8dfc76nvcuda4wmma16load_matrix_syncERNS1_8fragmentINS1_8matrix_aELi16ELi16ELi16EaNS1_9row_majorEEEPKaj,"",@"SHT_CUDA_INFO"
	.align	4


	//----- nvinfo : EIATTR_CUDA_API_VERSION
	.align		4
        /*0000*/ 	.byte	0x04, 0x37
        /*0002*/ 	.short	(.L_257 - .L_256)
.L_256:
        /*0004*/ 	.word	0x00000074


	//----- nvinfo : EIATTR_SW2861232_WAR
	.align		4
.L_257:
        /*0008*/ 	.byte	0x01, 0x35
	.zero		2


	//----- nvinfo : EIATTR_WMMA_USED
	.align		4
        /*000c*/ 	.byte	0x01, 0x2b
	.zero		2


//--------------------- .nv.info._ZN46_INTERNAL_7a73785f_15_test_gemm_i8_cu_46d8dfc76nvcuda4wmma16load_matrix_syncERNS1_8fragmentINS1_8matrix_bELi16ELi16ELi16EaNS1_9col_majorEEEPKaj --------------------------
	.section	.nv.info._ZN46_INTERNAL_7a73785f_15_test_gemm_i8_cu_46d8dfc76nvcuda4wmma16load_matrix_syncERNS1_8fragmentINS1_8matrix_bELi16ELi16ELi16EaNS1_9col_majorEEEPKaj,"",@"SHT_CUDA_INFO"
	.align	4


	//----- nvinfo : EIATTR_CUDA_API_VERSION
	.align		4
        /*0000*/ 	.byte	0x04, 0x37
        /*0002*/ 	.short	(.L_259 - .L_258)
.L_258:
        /*0004*/ 	.word	0x00000074


	//----- nvinfo : EIATTR_SW2861232_WAR
	.align		4
.L_259:
        /*0008*/ 	.byte	0x01, 0x35
	.zero		2


	//----- nvinfo : EIATTR_WMMA_USED
	.align		4
        /*000c*/ 	.byte	0x01, 0x2b
	.zero		2


//--------------------- .nv.info._ZN46_INTERNAL_7a73785f_15_test_gemm_i8_cu_46d8dfc76nvcuda4wmma8mma_syncERNS1_8fragmentINS1_11accumulatorELi16ELi16ELi16EivEERKNS2_INS1_8matrix_aELi16ELi16ELi16EaNS1_9row_majorEEERKNS2_INS1_8matrix_bELi16ELi16ELi16EaNS1_9col_majorEEERKS4_b --------------------------
	.section	.nv.info._ZN46_INTERNAL_7a73785f_15_test_gemm_i8_cu_46d8dfc76nvcuda4wmma8mma_syncERNS1_8fragmentINS1_11accumulatorELi16ELi16ELi16EivEERKNS2_INS1_8matrix_aELi16ELi16ELi16EaNS1_9row_majorEEERKNS2_INS1_8matrix_bELi16ELi16ELi16EaNS1_9col_majorEEERKS4_b,"",@"SHT_CUDA_INFO"
	.align	4


	//----- nvinfo : EIATTR_CUDA_API_VERSION
	.align		4
        /*0000*/ 	.byte	0x04, 0x37
        /*0002*/ 	.short	(.L_261 - .L_260)
.L_260:
        /*0004*/ 	.word	0x00000074


	//----- nvinfo : EIATTR_SW2861232_WAR
	.align		4
.L_261:
        /*0008*/ 	.byte	0x01, 0x35
	.zero		2


	//----- nvinfo : EIATTR_WMMA_USED
	.align		4
        /*000c*/ 	.byte	0x01, 0x2b
	.zero		2


	//----- nvinfo : EIATTR_CRS_STACK_SIZE
	.align		4
        /*0010*/ 	.byte	0x04, 0x1e
        /*0012*/ 	.short	(.L_263 - .L_262)
.L_262:
        /*0014*/ 	.word	0x00000000
.L_263:


//--------------------- .nv.info._ZN46_INTERNAL_7a73785f_15_test_gemm_i8_cu_46d8dfc76nvcuda4wmma19__get_storage_valueIiiiEET0_T1_ --------------------------
	.section	.nv.info._ZN46_INTERNAL_7a73785f_15_test_gemm_i8_cu_46d8dfc76nvcuda4wmma19__get_storage_valueIiiiEET0_T1_,"",@"SHT_CUDA_INFO"
	.align	4


	//----- nvinfo : EIATTR_CUDA_API_VERSION
	.align		4
        /*0000*/ 	.byte	0x04, 0x37
        /*0002*/ 	.short	(.L_265 - .L_264)
.L_264:
        /*0004*/ 	.word	0x00000074


	//----- nvinfo : EIATTR_SW2861232_WAR
	.align		4
.L_265:
        /*0008*/ 	.byte	0x01, 0x35
	.zero		2


//--------------------- .nv.info._ZN46_INTERNAL_7a73785f_15_test_gemm_i8_cu_46d8dfc724__cvta_generic_to_sharedEPKv --------------------------
	.section	.nv.info._ZN46_INTERNAL_7a73785f_15_test_gemm_i8_cu_46d8dfc724__cvta_generic_to_sharedEPKv,"",@"SHT_CUDA_INFO"
	.align	4


	//----- nvinfo : EIATTR_CUDA_API_VERSION
	.align		4
        /*0000*/ 	.byte	0x04, 0x37
        /*0002*/ 	.short	(.L_267 - .L_266)
.L_266:
        /*0004*/ 	.word	0x00000074


	//----- nvinfo : EIATTR_SW2861232_WAR
	.align		4
.L_267:
        /*0008*/ 	.byte	0x01, 0x35
	.zero		2


//--------------------- .nv.rel.action            --------------------------
	.section	.nv.rel.action,"",@"SHT_CUDA_RELOCINFO"
	.align	8
	.sectionentsize	8
        /* <DEDUP_REMOVED lines=14> */


//--------------------- .nv.constant0._ZN6kernel9GEMMI8TCUILi256ELi256ELi32ELi64ELi64ELi2ELb1ELb0ELb1EEEvPKaS2_Paiii --------------------------
	.section	.nv.constant0._ZN6kernel9GEMMI8TCUILi256ELi256ELi32ELi64ELi64ELi2ELb1ELb0ELb1EEEvPKaS2_Paiii,"a",@progbits
	.align	4
.nv.constant0._ZN6kernel9GEMMI8TCUILi256ELi256ELi32ELi64ELi64ELi2ELb1ELb0ELb1EEEvPKaS2_Paiii:
	.zero		388


//--------------------- .text._ZN4dim3C1E5uint3   --------------------------
	.section	.text._ZN4dim3C1E5uint3,"ax",@progbits
	.sectioninfo	@"SHI_REGISTERS=24"
	.align	128
        .global         _ZN4dim3C1E5uint3
        .type           _ZN4dim3C1E5uint3,@function
        .size           _ZN4dim3C1E5uint3,(.L_x_295 - _ZN4dim3C1E5uint3)
_ZN4dim3C1E5uint3:
.text._ZN4dim3C1E5uint3:
[----:B01----:R-:W-:-:S15]  /*0000*/  IADD3 R1, R1, -0x10, RZ ;  /* 0xfffffff001017810 */ /* 0x003fde0007ffe0ff */
[----:B01----:R1:W0:-:S15]  /*0010*/  S2R R0, SR_LMEMHIOFF ;  /* 0x0000000000007919 */ /* 0x00321e0000003700 */
[----:B01----:R-:W-:-:S15]  /*0020*/  ISETP.GE.U32.AND P0, PT, R1, R0, PT ;  /* 0x000000000100720c */ /* 0x003fde0003f06070 */
[----:B01----:R-:W-:-:S15]  /*0030*/  @P0 BRA `(.L_x_34) ;  /* 0x0000001000000947 */ /* 0x003fde0003800000 */
[----:B01----:R-:W-:-:S15]  /*0040*/  BPT.TRAP 0x1 ;  /* 0x000000040000795c */ /* 0x003fde0000300000 */
.L_x_34:
[----:B01----:R-:W-:-:S15]  /*0050*/  MOV R6, R6 ;  /* 0x0000000600067202 */ /* 0x003fde0000000f00 */
[----:B01----:R-:W-:-:S15]  /*0060*/  MOV R8, R8 ;  /* 0x0000000800087202 */ /* 0x003fde0000000f00 */
[----:B01----:R-:W-:-:S15]  /*0070*/  MOV R7, R7 ;  /* 0x0000000700077202 */ /* 0x003fde0000000f00 */
[----:B01----:R-:W-:-:S15]  /*0080*/  MOV R5, R5 ;  /* 0x0000000500057202 */ /* 0x003fde0000000f00 */
[----:B01----:R-:W-:-:S15]  /*0090*/  MOV R4, R4 ;  /* 0x0000000400047202 */ /* 0x003fde0000000f00 */
[----:B01----:R-:W-:-:S15]  /*00a0*/  MOV R12, c[0x0][0x118] ;  /* 0x00004600000c7a02 */ /* 0x003fde0000000f00 */
[----:B01----:R-:W-:-:S15]  /*00b0*/  MOV R13, c[0x0][0x11c] ;  /* 0x00004700000d7a02 */ /* 0x003fde0000000f00 */
[----:B01----:R-:W-:-:S15]  /*00c0*/  IADD3 R0, R1, RZ, RZ ;  /* 0x000000ff01007210 */ /* 0x003fde0007ffe0ff */
[----:B01----:R-:W-:-:S15]  /*00d0*/  MOV R0, R0 ;  /* 0x0000000000007202 */ /* 0x003fde0000000f00 */
[----:B01----:R-:W-:-:S15]  /*00e0*/  MOV R10, R0 ;  /* 0x00000000000a7202 */ /* 0x003fde0000000f00 */
[----:B01----:R-:W-:-:S15]  /*00f0*/  MOV R11, RZ ;  /* 0x000000ff000b7202 */ /* 0x003fde0000000f00 */
[----:B01----:R-:W-:-:S15]  /*0100*/  MOV R0, R10 ;  /* 0x0000000a00007202 */ /* 0x003fde0000000f00 */
[----:B01----:R-:W-:-:S15]  /*0110*/  MOV R3, R11 ;  /* 0x0000000b00037202 */ /* 0x003fde0000000f00 */
[----:B01----:R-:W-:-:S15]  /*0120*/  MOV R0, R0 ;  /* 0x0000000000007202 */ /* 0x003fde0000000f00 */
[----:B01----:R-:W-:-:S15]  /*0130*/  MOV R3, R3 ;  /* 0x0000000300037202 */ /* 0x003fde0000000f00 */
[----:B01----:R-:W-:-:S15]  /*0140*/  MOV R9, c[0x0][0x20] ;  /* 0x0000080000097a02 */ /* 0x003fde0000000f00 */
[----:B01----:R-:W-:-:S15]  /*0150*/  MOV R10, c[0x0][0x24] ;  /* 0x00000900000a7a02 */ /* 0x003fde0000000f00 */
[----:B01----:R-:W-:-:S15]  /*0160*/  IADD3 R9, P0, R0, R9, RZ ;  /* 0x0000000900097210 */ /* 0x003fde0007f1e0ff */
[----:B01----:R-:W-:-:S15]  /*0170*/  IADD3.X R10, R3, R10, RZ, P0, !PT ;  /* 0x0000000a030a7210 */ /* 0x003fde00007fe4ff */
[----:B01----:R-:W-:-:S15]  /*0180*/  MOV R4, R4 ;  /* 0x0000000400047202 */ /* 0x003fde0000000f00 */
[----:B01----:R-:W-:-:S15]  /*0190*/  MOV R5, R5 ;  /* 0x0000000500057202 */ /* 0x003fde0000000f00 */
[----:B01----:R-:W-:-:S15]  /*01a0*/  MOV R0, R7 ;  /* 0x0000000700007202 */ /* 0x003fde0000000f00 */
[----:B01----:R-:W-:-:S15]  /*01b0*/  MOV R8, R8 ;  /* 0x0000000800087202 */ /* 0x003fde0000000f00 */
[----:B01----:R-:W-:-:S15]  /*01c0*/  MOV R3, R6 ;  /* 0x0000000600037202 */ /* 0x003fde0000000f00 */
[----:B01----:R-:W-:-:S15]  /*01d0*/  IADD3 R6, P0, R9, 0x8, RZ ;  /* 0x0000000809067810 */ /* 0x003fde0007f1e0ff */
[----:B01----:R-:W-:-:S15]  /*01e0*/  IADD3.X R7, R10, RZ, RZ, P0, !PT ;  /* 0x000000ff0a077210 */ /* 0x003fde00007fe4ff */
[----:B01----:R-:W-:-:S15]  /*01f0*/  MOV R6, R6 ;  /* 0x0000000600067202 */ /* 0x003fde0000000f00 */
[----:B01----:R-:W-:-:S15]  /*0200*/  MOV R7, R7 ;  /* 0x0000000700077202 */ /* 0x003fde0000000f00 */
[----:B01----:R-:W-:-:S15]  /*0210*/  MOV R6, R6 ;  /* 0x0000000600067202 */ /* 0x003fde0000000f00 */
[----:B01----:R-:W-:-:S15]  /*0220*/  MOV R7, R7 ;  /* 0x0000000700077202 */ /* 0x003fde0000000f00 */
[----:B01----:R1:W0:-:S15]  /*0230*/  R2UR UR4, R12 ;  /* 0x000000000c0473c2 */ /* 0x00321e00000e0000 */
[----:B01----:R1:W0:-:S15]  /*0240*/  R2UR UR5, R13 ;  /* 0x000000000d0573c2 */ /* 0x00321e00000e0000 */
[----:B01----:R1:W-:-:S15]  /*0250*/  ST.E [R6.64], R8 ;  /* 0x0000000806007985 */ /* 0x0033de000c101904 */
        /* <DEDUP_REMOVED lines=9> */
[----:B01----:R-:W-:-:S15]  /*02f0*/  IADD3 R6, P0, R9, RZ, RZ ;  /* 0x000000ff09067210 */ /* 0x003fde0007f1e0ff */
        /* <DEDUP_REMOVED lines=8> */
[----:B01----:R-:W-:-:S15]  /*0380*/  MOV R7, R9 ;  /* 0x0000000900077202 */ /* 0x003fde0000000f00 */
[----:B01----:R-:W-:-:S15]  /*0390*/  MOV R8, R10 ;  /* 0x0000000a00087202 */ /* 0x003fde0000000f00 */
[----:B01----:R-:W-:-:S15]  /*03a0*/  MOV R0, R4 ;  /* 0x0000000400007202 */ /* 0x003fde0000000f00 */
[----:B01----:R-:W-:-:S15]  /*03b0*/  MOV R3, R5 ;  /* 0x0000000500037202 */ /* 0x003fde0000000f00 */
[----:B01----:R-:W-:-:S15]  /*03c0*/  MOV R0, R0 ;  /* 0x0000000000007202 */ /* 0x003fde0000000f00 */
[----:B01----:R-:W-:-:S15]  /*03d0*/  MOV R3, R3 ;  /* 0x0000000300037202 */ /* 0x003fde0000000f00 */
        /* <DEDUP_REMOVED lines=8> */
[----:B01----:R1:W0:-:S15]  /*0460*/  LD.E R6, [R4.64] ;  /* 0x0000000404067980 */ /* 0x00321e000c101900 */
        /* <DEDUP_REMOVED lines=43> */
[----:B01----:R-:W-:-:S15]  /*0720*/  BRA `(.L_x_35) ;  /* 0x0000000000007947 */ /* 0x003fde0003800000 */
.L_x_35:
[----:B01----:R-:W-:-:S15]  /*0730*/  IADD3 R1, R1, 0x10, RZ ;  /* 0x0000001001017810 */ /* 0x003fde0007ffe0ff */
[----:B01----:R-:W-:-:S15]  /*0740*/  RET.ABS.NODEC R20 0x0 ;  /* 0x0000000014007950 */ /* 0x003fde0003e00000 */
.L_x_36:
[----:B------:R-:W-:-:S00]  /*0750*/  BRA `(.L_x_36) ;  /* 0xfffffff000007947 */ /* 0x000fc0000383ffff */
[----:B------:R-:W-:-:S00]  /*0760*/  NOP ;  /* 0x0000000000007918 */ /* 0x000fc00000000000 */
        /* <DEDUP_REMOVED lines=9> */
.L_x_295:


//--------------------- .text._ZSt7forwardIRSt23mersenne_twister_engineImLm32ELm624ELm397ELm31ELm2567483615ELm11ELm4294967295ELm7ELm2636928640ELm15ELm4022730752ELm18ELm1812433253EEEOT_RNSt16remove_referenceIS3_E4typeE --------------------------
	.section	.text._ZSt7forwardIRSt23mersenne_twister_engineImLm32ELm624ELm397ELm31ELm2567483615ELm11ELm4294967295ELm7ELm2636928640ELm15ELm4022730752ELm18ELm1812433253EEEOT_RNSt16remove_referenceIS3_E4typeE,"ax",@progbits
	.sectioninfo	@"SHI_REGISTERS=24"
	.align	128
        .global         _ZSt7forwardIRSt23mersenne_twister_engineImLm32ELm624ELm397ELm31ELm2567483615ELm11ELm4294967295ELm7ELm2636928640ELm15ELm4022730752ELm18ELm1812433253EEEOT_RNSt16remove_referenceIS3_E4typeE
        .type           _ZSt7forwardIRSt23mersenne_twister_engineImLm32ELm624ELm397ELm31ELm2567483615ELm11ELm4294967295ELm7ELm2636928640ELm15ELm4022730752ELm18ELm1812433253EEEOT_RNSt16remove_referenceIS3_E4typeE,@function
        .size           _ZSt7forwardIRSt23mersenne_twister_engineImLm32ELm624ELm397ELm31ELm2567483615ELm11ELm4294967295ELm7ELm2636928640ELm15ELm4022730752ELm18ELm1812433253EEEOT_RNSt16remove_referenceIS3_E4typeE,(.L_x_297 - _ZSt7forwardIRSt23mersenne_twister_engineImLm32ELm624ELm397ELm31ELm2567483615ELm11ELm4294967295ELm7ELm2636928640ELm15ELm4022730752ELm18ELm1812433253EEEOT_RNSt16remove_referenceIS3_E4typeE)
_ZSt7forwardIRSt23mersenne_twister_engineImLm32ELm624ELm397ELm31ELm2567483615ELm11ELm4294967295ELm7ELm2636928640ELm15ELm4022730752ELm18ELm1812433253EEEOT_RNSt16remove_referenceIS3_E4typeE:
.text._ZSt7forwardIRSt23mersenne_twister_engineImLm32ELm624ELm397ELm31ELm2567483615ELm11ELm4294967295ELm7ELm2636928640ELm15ELm4022730752ELm18ELm1812433253EEEOT_RNSt16remove_referenceIS3_E4typeE:
[----:B01----:R-:W-:-:S15]  /*0000*/  IADD3 R1, R1, -0x8, RZ ;  /* 0xfffffff801017810 */ /* 0x003fde0007ffe0ff */
[----:B01----:R1:W0:-:S15]  /*0010*/  S2R R0, SR_LMEMHIOFF ;  /* 0x0000000000007919 */ /* 0x00321e0000003700 */
[----:B01----:R-:W-:-:S15]  /*0020*/  ISETP.GE.U32.AND P0, PT, R1, R0, PT ;  /* 0x000000000100720c */ /* 0x003fde0003f06070 */
[----:B01----:R-:W-:-:S15]  /*0030*/  @P0 BRA `(.L_x_37) ;  /* 0x0000001000000947 */ /* 0x003fde0003800000 */
[----:B01----:R-:W-:-:S15]  /*0040*/  BPT.TRAP 0x1 ;  /* 0x000000040000795c */ /* 0x003fde0000300000 */
.L_x_37:
        /* <DEDUP_REMOVED lines=32> */
[----:B01----:R1:W-:-:S15]  /*0250*/  ST.E.64 [R4.64], R6 ;  /* 0x0000000604007985 */ /* 0x0033de000c101b04 */
        /* <DEDUP_REMOVED lines=8> */
[----:B01----:R1:W0:-:S15]  /*02e0*/  LD.E.64 R4, [R4.64] ;  /* 0x0000000404047980 */ /* 0x00321e000c101b00 */
[----:B01----:R-:W-:-:S15]  /*02f0*/  MOV R0, R4 ;  /* 0x0000000400007202 */ /* 0x003fde0000000f00 */
[----:B01----:R-:W-:-:S15]  /*0300*/  MOV R5, R5 ;  /* 0x0000000500057202 */ /* 0x003fde0000000f00 */
[----:B01----:R-:W-:-:S15]  /*0310*/  MOV R4, R0 ;  /* 0x0000000000047202 */ /* 0x003fde0000000f00 */
[----:B01----:R-:W-:-:S15]  /*0320*/  MOV R5, R5 ;  /* 0x0000000500057202 */ /* 0x003fde0000000f00 */
[----:B01----:R-:W-:-:S15]  /*0330*/  BRA `(.L_x_38) ;  /* 0x0000000000007947 */ /* 0x003fde0003800000 */
.L_x_38:
[----:B01----:R-:W-:-:S15]  /*0340*/  MOV R4, R4 ;  /* 0x0000000400047202 */ /* 0x003fde0000000f00 */
[----:B01----:R-:W-:-:S15]  /*0350*/  MOV R5, R5 ;  /* 0x0000000500057202 */ /* 0x003fde0000000f00 */
[----:B01----:R-:W-:-:S15]  /*0360*/  IADD3 R1, R1, 0x8, RZ ;  /* 0x0000000801017810 */ /* 0x003fde0007ffe0ff */
[----:B01----:R-:W-:-:S15]  /*0370*/  RET.ABS.NODEC R20 0x0 ;  /* 0x0000000014007950 */ /* 0x003fde0003e00000 */
.L_x_39:
        /* <DEDUP_REMOVED lines=16> */
.L_x_297:


//--------------------- .text._ZN18cooperative_groups4__v117thread_group_baseILj3EEC2Ev --------------------------
	.section	.text._ZN18cooperative_groups4__v117thread_group_baseILj3EEC2Ev,"ax",@progbits
	.sectioninfo	@"SHI_REGISTERS=24"
	.align	128
        .global         _ZN18cooperative_groups4__v117thread_group_baseILj3EEC2Ev
        .type           _ZN18cooperative_groups4__v117thread_group_baseILj3EEC2Ev,@function
        .size           _ZN18cooperative_groups4__v117thread_group_baseILj3EEC2Ev,(.L_x_317 - _ZN18cooperative_groups4__v117thread_group_baseILj3EEC2Ev)
_ZN18cooperative_groups4__v117thread_group_baseILj3EEC2Ev:
.text._ZN18cooperative_groups4__v117thread_group_baseILj3EEC2Ev:
[----:B01----:R-:W-:-:S15]  /*0000*/  IADD3 R1, R1, -0x10, RZ ;  /* 0xfffffff001017810 */ /* 0x003fde0007ffe0ff */
[----:B01----:R1:W0:-:S15]  /*0010*/  S2R R0, SR_LMEMHIOFF ;  /* 0x0000000000007919 */ /* 0x00321e0000003700 */
[----:B01----:R-:W-:-:S15]  /*0020*/  ISETP.GE.U32.AND P0, PT, R1, R0, PT ;  /* 0x000000000100720c */ /* 0x003fde0003f06070 */
[----:B01----:R-:W-:-:S15]  /*0030*/  @P0 BRA `(.L_x_40) ;  /* 0x0000001000000947 */ /* 0x003fde0003800000 */
[----:B01----:R-:W-:-:S15]  /*0040*/  BPT.TRAP 0x1 ;  /* 0x000000040000795c */ /* 0x003fde0000300000 */
.L_x_40:
[----:B01----:R1:W-:-:S15]  /*0050*/  STL [R1+0xc], R21 ;  /* 0x00000c1501007387 */ /* 0x0033de0000100800 */
[----:B01----:R1:W-:-:S15]  /*0060*/  STL [R1+0x8], R20 ;  /* 0x0000081401007387 */ /* 0x0033de0000100800 */
        /* <DEDUP_REMOVED lines=40> */
[----:B01----:R-:W-:-:S15]  /*02f0*/  MOV R6, 0x3 ;  /* 0x0000000300067802 */ /* 0x003fde0000000f00 */
[----:B01----:R-:W-:-:S15]  /*0300*/  MOV R4, R4 ;  /* 0x0000000400047202 */ /* 0x003fde0000000f00 */
[----:B01----:R-:W-:-:S15]  /*0310*/  MOV R5, R5 ;  /* 0x0000000500057202 */ /* 0x003fde0000000f00 */
[----:B01----:R-:W-:-:S15]  /*0320*/  MOV R6, R6 ;  /* 0x0000000600067202 */ /* 0x003fde0000000f00 */
[----:B01----:R-:W-:-:S15]  /*0330*/  MOV R20, 32@lo((_ZN18cooperative_groups4__v117thread_group_baseILj3EEC2Ev + .L_x_0@srel)) ;  /* 0x0000000000147802 */ /* 0x003fde0000000f00 */
[----:B01----:R-:W-:-:S15]  /*0340*/  MOV R21, 32@hi((_ZN18cooperative_groups4__v117thread_group_baseILj3EEC2Ev + .L_x_0@srel)) ;  /* 0x0000000000157802 */ /* 0x003fde0000000f00 */
[----:B01----:R-:W-:-:S15]  /*0350*/  CALL.ABS.NOINC `(_ZN18cooperative_groups4__v112thread_groupC2Ej) ;  /* 0x0000000000007943 */ /* 0x003fde0003c00000 */
.L_x_0:
[----:B01----:R1:W0:-:S15]  /*0360*/  LDL R20, [R1+0x8] ;  /* 0x0000080001147983 */ /* 0x00321e0000100800 */
[----:B01----:R1:W0:-:S15]  /*0370*/  LDL R21, [R1+0xc] ;  /* 0x00000c0001157983 */ /* 0x00321e0000100800 */
[----:B01----:R-:W-:-:S15]  /*0380*/  IADD3 R1, R1, 0x10, RZ ;  /* 0x0000001001017810 */ /* 0x003fde0007ffe0ff */
[----:B01----:R-:W-:-:S15]  /*0390*/  RET.ABS.NODEC R20 0x0 ;  /* 0x0000000014007950 */ /* 0x003fde0003e00000 */
.L_x_41:
        /* <DEDUP_REMOVED lines=14> */
.L_x_317:


//--------------------- .text._ZN18cooperative_groups4__v117thread_group_baseILj4EEC2Ev --------------------------
	.section	.text._ZN18cooperative_groups4__v117thread_group_baseILj4EEC2Ev,"ax",@progbits
	.sectioninfo	@"SHI_REGISTERS=24"
	.align	128
        .global         _ZN18cooperative_groups4__v117thread_group_baseILj4EEC2Ev
        .type           _ZN18cooperative_groups4__v117thread_group_baseILj4EEC2Ev,@function
        .size           _ZN18cooperative_groups4__v117thread_group_baseILj4EEC2Ev,(.L_x_319 - _ZN18cooperative_groups4__v117thread_group_baseILj4EEC2Ev)
_ZN18cooperative_groups4__v117thread_group_baseILj4EEC2Ev:
.text._ZN18cooperative_groups4__v117thread_group_baseILj4EEC2Ev:
[----:B01----:R-:W-:-:S15]  /*0000*/  IADD3 R1, R1, -0x10, RZ ;  /* 0xfffffff001017810 */ /* 0x003fde0007ffe0ff */
[----:B01----:R1:W0:-:S15]  /*0010*/  S2R R0, SR_LMEMHIOFF ;  /* 0x0000000000007919 */ /* 0x00321e0000003700 */
[----:B01----:R-:W-:-:S15]  /*0020*/  ISETP.GE.U32.AND P0, PT, R1, R0, PT ;  /* 0x000000000100720c */ /* 0x003fde0003f06070 */
[----:B01----:R-:W-:-:S15]  /*0030*/  @P0 BRA `(.L_x_42) ;  /* 0x0000001000000947 */ /* 0x003fde0003800000 */
[----:B01----:R-:W-:-:S15]  /*0040*/  BPT.TRAP 0x1 ;  /* 0x000000040000795c */ /* 0x003fde0000300000 */
.L_x_42:
        /* <DEDUP_REMOVED lines=46> */
[----:B01----:R-:W-:-:S15]  /*0330*/  MOV R20, 32@lo((_ZN18cooperative_groups4__v117thread_group_baseILj4EEC2Ev + .L_x_1@srel)) ;  /* 0x0000000000147802 */ /* 0x003fde0000000f00 */
[----:B01----:R-:W-:-:S15]  /*0340*/  MOV R21, 32@hi((_ZN18cooperative_groups4__v117thread_group_baseILj4EEC2Ev + .L_x_1@srel)) ;  /* 0x0000000000157802 */ /* 0x003fde0000000f00 */
[----:B01----:R-:W-:-:S15]  /*0350*/  CALL.ABS.NOINC `(_ZN18cooperative_groups4__v112thread_groupC2Ej) ;  /* 0x0000000000007943 */ /* 0x003fde0003c00000 */
.L_x_1:
[----:B01----:R1:W0:-:S15]  /*0360*/  LDL R20, [R1+0x8] ;  /* 0x0000080001147983 */ /* 0x00321e0000100800 */
[----:B01----:R1:W0:-:S15]  /*0370*/  LDL R21, [R1+0xc] ;  /* 0x00000c0001157983 */ /* 0x00321e0000100800 */
[----:B01----:R-:W-:-:S15]  /*0380*/  IADD3 R1, R1, 0x10, RZ ;  /* 0x0000001001017810 */ /* 0x003fde0007ffe0ff */
[----:B01----:R-:W-:-:S15]  /*0390*/  RET.ABS.NODEC R20 0x0 ;  /* 0x0000000014007950 */ /* 0x003fde0003e00000 */
.L_x_43:
        /* <DEDUP_REMOVED lines=14> */
.L_x_319:


//--------------------- .text._ZN18cooperative_groups4__v17details22thread_block_tile_implILj32EvLb0EEC2ILj32ENS0_12thread_blockELb0EEERKNS2_IXT_ET0_XT1_EEE --------------------------
	.section	.text._ZN18cooperative_groups4__v17details22thread_block_tile_implILj32EvLb0EEC2ILj32ENS0_12thread_blockELb0EEERKNS2_IXT_ET0_XT1_EEE,"ax",@progbits
	.sectioninfo	@"SHI_REGISTERS=26"
	.align	128
        .global         _ZN18cooperative_groups4__v17details22thread_block_tile_implILj32EvLb0EEC2ILj32ENS0_12thread_blockELb0EEERKNS2_IXT_ET0_XT1_EEE
        .type           _ZN18cooperative_groups4__v17details22thread_block_tile_implILj32EvLb0EEC2ILj32ENS0_12thread_blockELb0EEERKNS2_IXT_ET0_XT1_EEE,@function
        .size           _ZN18cooperative_groups4__v17details22thread_block_tile_implILj32EvLb0EEC2ILj32ENS0_12thread_blockELb0EEERKNS2_IXT_ET0_XT1_EEE,(.L_x_320 - _ZN18cooperative_groups4__v17details22thread_block_tile_implILj32EvLb0EEC2ILj32ENS0_12thread_blockELb0EEERKNS2_IXT_ET0_XT1_EEE)
_ZN18cooperative_groups4__v17details22thread_block_tile_implILj32EvLb0EEC2ILj32ENS0_12thread_blockELb0EEERKNS2_IXT_ET0_XT1_EEE:
.text._ZN18cooperative_groups4__v17details22thread_block_tile_implILj32EvLb0EEC2ILj32ENS0_12thread_blockELb0EEERKNS2_IXT_ET0_XT1_EEE:
[----:B01----:R-:W-:-:S15]  /*0000*/  IADD3 R1, R1, -0x70, RZ ;  /* 0xffffff9001017810 */ /* 0x003fde0007ffe0ff */
[----:B01----:R1:W0:-:S15]  /*0010*/  S2R R0, SR_LMEMHIOFF ;  /* 0x0000000000007919 */ /* 0x00321e0000003700 */
[----:B01----:R-:W-:-:S15]  /*0020*/  ISETP.GE.U32.AND P0, PT, R1, R0, PT ;  /* 0x000000000100720c */ /* 0x003fde0003f06070 */
[----:B01----:R-:W-:-:S15]  /*0030*/  @P0 BRA `(.L_x_44) ;  /* 0x0000001000000947 */ /* 0x003fde0003800000 */
[----:B01----:R-:W-:-:S15]  /*0040*/  BPT.TRAP 0x1 ;  /* 0x000000040000795c */ /* 0x003fde0000300000 */
.L_x_44:
[----:B01----:R1:W-:-:S15]  /*0050*/  STL [R1+0x6c], R23 ;  /* 0x00006c1701007387 */ /* 0x0033de0000100800 */
[----:B01----:R1:W-:-:S15]  /*0060*/  STL [R1+0x68], R22 ;  /* 0x0000681601007387 */ /* 0x0033de0000100800 */
[----:B01----:R1:W-:-:S15]  /*0070*/  STL [R1+0x64], R21 ;  /* 0x0000641501007387 */ /* 0x0033de0000100800 */
[----:B01----:R1:W-:-:S15]  /*0080*/  STL [R1+0x60], R20 ;  /* 0x0000601401007387 */ /* 0x0033de0000100800 */
[----:B01----:R1:W-:-:S15]  /*0090*/  STL [R1+0x5c], R18 ;  /* 0x00005c1201007387 */ /* 0x0033de0000100800 */
[----:B01----:R1:W-:-:S15]  /*00a0*/  STL [R1+0x58], R17 ;  /* 0x0000581101007387 */ /* 0x0033de0000100800 */
[----:B01----:R1:W-:-:S15]  /*00b0*/  STL [R1+0x54], R16 ;  /* 0x0000541001007387 */ /* 0x0033de0000100800 */
[----:B01----:R1:W-:-:S15]  /*00c0*/  STL [R1+0x50], R2 ;  /* 0x0000500201007387 */ /* 0x0033de0000100800 */
        /* <DEDUP_REMOVED lines=53> */
[----:B01----:R1:W0:-:S15]  /*0420*/  S2R R6, SR_TID.X ;  /* 0x0000000000067919 */ /* 0x00321e0000002100 */
        /* <DEDUP_REMOVED lines=10> */
[----:B01----:R1:W0:-:S15]  /*04d0*/  S2R R6, SR_TID.Y ;  /* 0x0000000000067919 */ /* 0x00321e0000002200 */
        /* <DEDUP_REMOVED lines=10> */
[----:B01----:R1:W0:-:S15]  /*0580*/  S2R R6, SR_TID.Z ;  /* 0x0000000000067919 */ /* 0x00321e0000002300 */
        /* <DEDUP_REMOVED lines=50> */
[----:B01----:R-:W-:-:S15]  /*08b0*/  MOV R20, 32@lo((_ZN18cooperative_groups4__v17details22thread_block_tile_implILj32EvLb0EEC2ILj32ENS0_12thread_blockELb0EEERKNS2_IXT_ET0_XT1_EEE + .L_x_2@srel)) ;  /* 0x0000000000147802 */ /* 0x003fde0000000f00 */
[----:B01----:R-:W-:-:S15]  /*08c0*/  MOV R21, 32@hi((_ZN18cooperative_groups4__v17details22thread_block_tile_implILj32EvLb0EEC2ILj32ENS0_12thread_blockELb0EEERKNS2_IXT_ET0_XT1_EEE + .L_x_2@srel)) ;  /* 0x0000000000157802 */ /* 0x003fde0000000f00 */
[----:B01----:R-:W-:-:S15]  /*08d0*/  CALL.ABS.NOINC `(_ZN4dim3C1E5uint3) ;  /* 0x0000000000007943 */ /* 0x003fde0003c00000 */
.L_x_2:
        /* <DEDUP_REMOVED lines=27> */
[----:B01----:R-:W-:-:S15]  /*0a90*/  MOV R0, c[0x0][0x0] ;  /* 0x0000000000007a02 */ /* 0x003fde0000000f00 */
        /* <DEDUP_REMOVED lines=128> */
[----:B01----:R-:W-:-:S15]  /*12a0*/  IMAD R0, R0, R4, RZ ;  /* 0x0000000400007224 */ /* 0x003fde00078e02ff */
        /* <DEDUP_REMOVED lines=29> */
[----:B01----:R-:W-:-:S15]  /*1480*/  IADD3 R0, R0, R3, RZ ;  /* 0x0000000300007210 */ /* 0x003fde0007ffe0ff */
        /* <DEDUP_REMOVED lines=9> */
[----:B01----:R-:W-:-:S15]  /*1520*/  IADD3 R0, R0, R4, RZ ;  /* 0x0000000400007210 */ /* 0x003fde0007ffe0ff */
[----:B01----:R-:W-:-:S15]  /*1530*/  MOV R0, R0 ;  /* 0x0000000000007202 */ /* 0x003fde0000000f00 */
[----:B01----:R-:W-:-:S15]  /*1540*/  MOV R0, R0 ;  /* 0x0000000000007202 */ /* 0x003fde0000000f00 */
[----:B01----:R-:W-:-:S15]  /*1550*/  MOV R0, R0 ;  /* 0x0000000000007202 */ /* 0x003fde0000000f00 */
[----:B01----:R-:W-:-:S15]  /*1560*/  MOV R3, 0x20 ;  /* 0x0000002000037802 */ /* 0x003fde0000000f00 */
[----:B01----:R-:W-:-:S15]  /*1570*/  MOV R0, R0 ;  /* 0x0000000000007202 */ /* 0x003fde0000000f00 */
[----:B01----:R-:W-:-:S15]  /*1580*/  MOV R3, R3 ;  /* 0x0000000300037202 */ /* 0x003fde0000000f00 */
[----:B01----:R-:W-:-:S15]  /*1590*/  MOV R0, R0 ;  /* 0x0000000000007202 */ /* 0x003fde0000000f00 */
[----:B01----:R-:W-:-:S15]  /*15a0*/  MOV R3, R3 ;  /* 0x0000000300037202 */ /* 0x003fde0000000f00 */
[----:B01----:R-:W-:-:S15]  /*15b0*/  MOV R0, R0 ;  /* 0x0000000000007202 */ /* 0x003fde0000000f00 */
[----:B01----:R-:W-:-:S15]  /*15c0*/  MOV R3, R3 ;  /* 0x0000000300037202 */ /* 0x003fde0000000f00 */
[----:B01----:R1:W0:-:S15]  /*15d0*/  I2F.U32.RP R4, R3 ;  /* 0x0000000300047306 */ /* 0x00321e0000209000 */
[----:B01----:R1:W0:-:S15]  /*15e0*/  MUFU.RCP R4, R4 ;  /* 0x0000000400047308 */ /* 0x00321e0000001000 */
[----:B01----:R-:W-:-:S15]  /*15f0*/  MOV R4, R4 ;  /* 0x0000000400047202 */ /* 0x003fde0000000f00 */
[----:B01----:R-:W-:-:S15]  /*1600*/  IADD3 R4, R4, 0xffffffe, RZ ;  /* 0x0ffffffe04047810 */ /* 0x003fde0007ffe0ff */
[----:B01----:R-:W-:-:S15]  /*1610*/  MOV R4, R4 ;  /* 0x0000000400047202 */ /* 0x003fde0000000f00 */
[----:B01----:R1:W0:-:S15]  /*1620*/  F2I.FTZ.U32.TRUNC.NTZ R4, R4 ;  /* 0x0000000400047305 */ /* 0x00321e000021f000 */
[----:B01----:R-:W-:-:S15]  /*1630*/  IMAD.U32 R5, R4, R3, RZ ;  /* 0x0000000304057224 */ /* 0x003fde00078e00ff */
[----:B01----:R-:W-:-:S15]  /*1640*/  IADD3 R5, RZ, -R5, RZ ;  /* 0x80000005ff057210 */ /* 0x003fde0007ffe0ff */
[----:B01----:R-:W-:-:S15]  /*1650*/  MOV R5, R5 ;  /* 0x0000000500057202 */ /* 0x003fde0000000f00 */
[----:B01----:R-:W-:-:S15]  /*1660*/  MOV R5, R5 ;  /* 0x0000000500057202 */ /* 0x003fde0000000f00 */
[----:B01----:R-:W-:-:S15]  /*1670*/  IMAD.HI.U32 R5, R4, R5, RZ ;  /* 0x0000000504057227 */ /* 0x003fde00078e00ff */
[----:B01----:R-:W-:-:S15]  /*1680*/  IADD3 R5, R4, R5, RZ ;  /* 0x0000000504057210 */ /* 0x003fde0007ffe0ff */
[----:B01----:R-:W-:-:S15]  /*1690*/  IMAD.HI.U32 R5, R5, R0, RZ ;  /* 0x0000000005057227 */ /* 0x003fde00078e00ff */
[----:B01----:R-:W-:-:S15]  /*16a0*/  IMAD.U32 R4, R5, R3, RZ ;  /* 0x0000000305047224 */ /* 0x003fde00078e00ff */
[----:B01----:R-:W-:-:S15]  /*16b0*/  IADD3 R6, R5, 0x1, RZ ;  /* 0x0000000105067810 */ /* 0x003fde0007ffe0ff */
[----:B01----:R-:W-:-:S15]  /*16c0*/  IADD3 R4, R0, -R4, RZ ;  /* 0x8000000400047210 */ /* 0x003fde0007ffe0ff */
[----:B01----:R-:W-:-:S15]  /*16d0*/  ISETP.GE.U32.AND P0, PT, R4, R3, PT ;  /* 0x000000030400720c */ /* 0x003fde0003f06070 */
[----:B01----:R-:W-:-:S15]  /*16e0*/  SEL R6, R6, R5, P0 ;  /* 0x0000000506067207 */ /* 0x003fde0000000000 */
[----:B01----:R-:W-:-:S15]  /*16f0*/  IADD3 R0, R6, 0x1, RZ ;  /* 0x0000000106007810 */ /* 0x003fde0007ffe0ff */
[----:B01----:R-:W-:-:S15]  /*1700*/  IADD3 R5, R4, -R3, RZ ;  /* 0x8000000304057210 */ /* 0x003fde0007ffe0ff */
[----:B01----:R-:W-:-:S15]  /*1710*/  SEL R5, R5, R4, P0 ;  /* 0x0000000405057207 */ /* 0x003fde0000000000 */
[----:B01----:R-:W-:-:S15]  /*1720*/  ISETP.GE.U32.AND P0, PT, R5, R3, PT ;  /* 0x000000030500720c */ /* 0x003fde0003f06070 */
[----:B01----:R-:W-:-:S15]  /*1730*/  SEL R0, R0, R6, P0 ;  /* 0x0000000600007207 */ /* 0x003fde0000000000 */
[----:B01----:R-:W-:-:S15]  /*1740*/  MOV R4, RZ ;  /* 0x000000ff00047202 */ /* 0x003fde0000000f00 */
[----:B01----:R-:W-:-:S15]  /*1750*/  ISETP.NE.U32.AND P0, PT, R3, R4, PT ;  /* 0x000000040300720c */ /* 0x003fde0003f05070 */
[----:B01----:R-:W-:-:S15]  /*1760*/  LOP3.LUT R3, RZ, R3, RZ, 0x33, !PT ;  /* 0x00000003ff037212 */ /* 0x003fde00078e33ff */
[----:B01----:R-:W-:-:S15]  /*1770*/  PLOP3.LUT P0, PT, P0, PT, PT, 0x8, 0x0 ;  /* 0x000000000000781c */ /* 0x003fde000070e170 */
[----:B01----:R-:W-:-:S15]  /*1780*/  SEL R0, R3, R0, P0 ;  /* 0x0000000003007207 */ /* 0x003fde0000000000 */
[----:B01----:R-:W-:-:S15]  /*1790*/  MOV R0, R0 ;  /* 0x0000000000007202 */ /* 0x003fde0000000f00 */
[----:B01----:R-:W-:-:S15]  /*17a0*/  MOV R0, R0 ;  /* 0x0000000000007202 */ /* 0x003fde0000000f00 */
[----:B01----:R-:W-:-:S15]  /*17b0*/  MOV R0, R0 ;  /* 0x0000000000007202 */ /* 0x003fde0000000f00 */
[----:B01----:R-:W-:-:S15]  /*17c0*/  MOV R3, c[0x0][0x0] ;  /* 0x0000000000037a02 */ /* 0x003fde0000000f00 */
[----:B01----:R-:W-:-:S15]  /*17d0*/  MOV R4, c[0x0][0x4] ;  /* 0x0000010000047a02 */ /* 0x003fde0000000f00 */
[----:B01----:R-:W-:-:S15]  /*17e0*/  IMAD R3, R3, R4, RZ ;  /* 0x0000000403037224 */ /* 0x003fde00078e02ff */
[----:B01----:R-:W-:-:S15]  /*17f0*/  MOV R4, c[0x0][0x8] ;  /* 0x0000020000047a02 */ /* 0x003fde0000000f00 */
[----:B01----:R-:W-:-:S15]  /*1800*/  IMAD R3, R3, R4, RZ ;  /* 0x0000000403037224 */ /* 0x003fde00078e02ff */
[----:B01----:R-:W-:-:S15]  /*1810*/  MOV R3, R3 ;  /* 0x0000000300037202 */ /* 0x003fde0000000f00 */
[----:B01----:R-:W-:-:S15]  /*1820*/  MOV R3, R3 ;  /* 0x0000000300037202 */ /* 0x003fde0000000f00 */
[----:B01----:R-:W-:-:S15]  /*1830*/  IADD3 R3, R3, 0x20, RZ ;  /* 0x0000002003037810 */ /* 0x003fde0007ffe0ff */
[----:B01----:R-:W-:-:S15]  /*1840*/  IADD3 R3, R3, -0x1, RZ ;  /* 0xffffffff03037810 */ /* 0x003fde0007ffe0ff */
        /* <DEDUP_REMOVED lines=46> */
[----:B01----:R-:W-:-:S15]  /*1b30*/  CALL.ABS.NOINC `(_ZN18cooperative_groups4__v131__single_warp_thread_block_tileILj32EvEC2Ejj) ;  /* 0x0000000000007943 */ /* 0x003fde0003c00000 */
.L_x_3:
[----:B01----:R1:W0:-:S15]  /*1b40*/  LDL R2, [R1+0x50] ;  /* 0x0000500001027983 */ /* 0x00321e0000100800 */
[----:B01----:R1:W0:-:S15]  /*1b50*/  LDL R16, [R1+0x54] ;  /* 0x0000540001107983 */ /* 0x00321e0000100800 */
[----:B01----:R1:W0:-:S15]  /*1b60*/  LDL R17, [R1+0x58] ;  /* 0x0000580001117983 */ /* 0x00321e0000100800 */
[----:B01----:R1:W0:-:S15]  /*1b70*/  LDL R18, [R1+0x5c] ;  /* 0x00005c0001127983 */ /* 0x00321e0000100800 */
[----:B01----:R1:W0:-:S15]  /*1b80*/  LDL R20, [R1+0x60] ;  /* 0x0000600001147983 */ /* 0x00321e0000100800 */
[----:B01----:R1:W0:-:S15]  /*1b90*/  LDL R21, [R1+0x64] ;  /* 0x0000640001157983 */ /* 0x00321e0000100800 */
[----:B01----:R1:W0:-:S15]  /*1ba0*/  LDL R22, [R1+0x68] ;  /* 0x0000680001167983 */ /* 0x00321e0000100800 */
[----:B01----:R1:W0:-:S15]  /*1bb0*/  LDL R23, [R1+0x6c] ;  /* 0x00006c0001177983 */ /* 0x00321e0000100800 */
[----:B01----:R-:W-:-:S15]  /*1bc0*/  IADD3 R1, R1, 0x70, RZ ;  /* 0x0000007001017810 */ /* 0x003fde0007ffe0ff */
[----:B01----:R-:W-:-:S15]  /*1bd0*/  RET.ABS.NODEC R20 0x0 ;  /* 0x0000000014007950 */ /* 0x003fde0003e00000 */
.L_x_45:
        /* <DEDUP_REMOVED lines=10> */
.L_x_320:


//--------------------- .text._ZN18cooperative_groups4__v117thread_block_tileILj32ENS0_12thread_blockEEC2ERKS2_ --------------------------
	.section	.text._ZN18cooperative_groups4__v117thread_block_tileILj32ENS0_12thread_blockEEC2ERKS2_,"ax",@progbits
	.sectioninfo	@"SHI_REGISTERS=24"
	.align	128
        .global         _ZN18cooperative_groups4__v117thread_block_tileILj32ENS0_12thread_blockEEC2ERKS2_
        .type           _ZN18cooperative_groups4__v117thread_block_tileILj32ENS0_12thread_blockEEC2ERKS2_,@function
        .size           _ZN18cooperative_groups4__v117thread_block_tileILj32ENS0_12thread_blockEEC2ERKS2_,(.L_x_322 - _ZN18cooperative_groups4__v117thread_block_tileILj32ENS0_12thread_blockEEC2ERKS2_)
_ZN18cooperative_groups4__v117thread_block_tileILj32ENS0_12thread_blockEEC2ERKS2_:
.text._ZN18cooperative_groups4__v117thread_block_tileILj32ENS0_12thread_blockEEC2ERKS2_:
[----:B01----:R-:W-:-:S15]  /*0000*/  IADD3 R1, R1, -0x18, RZ ;  /* 0xffffffe801017810 */ /* 0x003fde0007ffe0ff */
[----:B01----:R1:W0:-:S15]  /*0010*/  S2R R0, SR_LMEMHIOFF ;  /* 0x0000000000007919 */ /* 0x00321e0000003700 */
[----:B01----:R-:W-:-:S15]  /*0020*/  ISETP.GE.U32.AND P0, PT, R1, R0, PT ;  /* 0x000000000100720c */ /* 0x003fde0003f06070 */
[----:B01----:R-:W-:-:S15]  /*0030*/  @P0 BRA `(.L_x_46) ;  /* 0x0000001000000947 */ /* 0x003fde0003800000 */
[----:B01----:R-:W-:-:S15]  /*0040*/  BPT.TRAP 0x1 ;  /* 0x000000040000795c */ /* 0x003fde0000300000 */
.L_x_46:
        /* <DEDUP_REMOVED lines=70> */
[----:B01----:R-:W-:-:S15]  /*04b0*/  MOV R6, R6 ;  /* 0x0000000600067202 */ /* 0x003fde0000000f00 */
[----:B01----:R-:W-:-:S15]  /*04c0*/  MOV R7, R7 ;  /* 0x0000000700077202 */ /* 0x003fde0000000f00 */
[----:B01----:R-:W-:-:S15]  /*04d0*/  MOV R20, 32@lo((_ZN18cooperative_groups4__v117thread_block_tileILj32ENS0_12thread_blockEEC2ERKS2_ + .L_x_4@srel)) ;  /* 0x0000000000147802 */ /* 0x003fde0000000f00 */
[----:B01----:R-:W-:-:S15]  /*04e0*/  MOV R21, 32@hi((_ZN18cooperative_groups4__v117thread_block_tileILj32ENS0_12thread_blockEEC2ERKS2_ + .L_x_4@srel)) ;  /* 0x0000000000157802 */ /* 0x003fde0000000f00 */
[----:B01----:R-:W-:-:S15]  /*04f0*/  CALL.ABS.NOINC `(_ZN18cooperative_groups4__v17details22thread_block_tile_implILj32ENS0_12thread_blockELb0EEC2ERKS3_) ;  /* 0x0000000000007943 */ /* 0x003fde0003c00000 */
.L_x_4:
[----:B01----:R1:W0:-:S15]  /*0500*/  LDL R20, [R1+0x10] ;  /* 0x0000100001147983 */ /* 0x00321e0000100800 */
[----:B01----:R1:W0:-:S15]  /*0510*/  LDL R21, [R1+0x14] ;  /* 0x0000140001157983 */ /* 0x00321e0000100800 */
[----:B01----:R-:W-:-:S15]  /*0520*/  IADD3 R1, R1, 0x18, RZ ;  /* 0x0000001801017810 */ /* 0x003fde0007ffe0ff */
[----:B01----:R-:W-:-:S15]  /*0530*/  RET.ABS.NODEC R20 0x0 ;  /* 0x0000000014007950 */ /* 0x003fde0003e00000 */
.L_x_47:
        /* <DEDUP_REMOVED lines=12> */
.L_x_322:


//--------------------- .text.cudaMalloc          --------------------------
	.section	.text.cudaMalloc,"ax",@progbits
	.sectioninfo	@"SHI_REGISTERS=24"
	.align	128
        .global         cudaMalloc
        .type           cudaMalloc,@function
        .size           cudaMalloc,(.L_x_269 - cudaMalloc)
cudaMalloc:
.text.cudaMalloc:
[----:B01----:R-:W-:-:S15]  /*0000*/  IADD3 R1, R1, -0x8, RZ ;  /* 0xfffffff801017810 */ /* 0x003fde0007ffe0ff */
[----:B01----:R1:W0:-:S15]  /*0010*/  S2R R0, SR_LMEMHIOFF ;  /* 0x0000000000007919 */ /* 0x00321e0000003700 */
[----:B01----:R-:W-:-:S15]  /*0020*/  ISETP.GE.U32.AND P0, PT, R1, R0, PT ;  /* 0x000000000100720c */ /* 0x003fde0003f06070 */
[----:B01----:R-:W-:-:S15]  /*0030*/  @P0 BRA `(.L_x_48) ;  /* 0x0000001000000947 */ /* 0x003fde0003800000 */
[----:B01----:R-:W-:-:S15]  /*0040*/  BPT.TRAP 0x1 ;  /* 0x000000040000795c */ /* 0x003fde0000300000 */
.L_x_48:
        /* <DEDUP_REMOVED lines=35> */
[----:B01----:R-:W-:-:S15]  /*0280*/  MOV R6, R6 ;  /* 0x0000000600067202 */ /* 0x003fde0000000f00 */
[----:B01----:R-:W-:-:S15]  /*0290*/  MOV R7, R7 ;  /* 0x0000000700077202 */ /* 0x003fde0000000f00 */
[----:B01----:R-:W-:-:S15]  /*02a0*/  MOV R0, 0x3e7 ;  /* 0x000003e700007802 */ /* 0x003fde0000000f00 */
[----:B01----:R-:W-:-:S15]  /*02b0*/  MOV R0, R0 ;  /* 0x0000000000007202 */ /* 0x003fde0000000f00 */
[----:B01----:R-:W-:-:S15]  /*02c0*/  MOV R4, R0 ;  /* 0x0000000000047202 */ /* 0x003fde0000000f00 */
[----:B01----:R-:W-:-:S15]  /*02d0*/  BRA `(.L_x_49) ;  /* 0x0000000000007947 */ /* 0x003fde0003800000 */
.L_x_49:
[----:B01----:R-:W-:-:S15]  /*02e0*/  MOV R4, R4 ;  /* 0x0000000400047202 */ /* 0x003fde0000000f00 */
[----:B01----:R-:W-:-:S15]  /*02f0*/  IADD3 R1, R1, 0x8, RZ ;  /* 0x0000000801017810 */ /* 0x003fde0007ffe0ff */
[----:B01----:R-:W-:-:S15]  /*0300*/  RET.ABS.NODEC R20 0x0 ;  /* 0x0000000014007950 */ /* 0x003fde0003e00000 */
.L_x_50:
        /* <DEDUP_REMOVED lines=15> */
.L_x_269:


//--------------------- .text._ZN6kernel9GEMMI8TCUILi256ELi256ELi32ELi64ELi64ELi2ELb1ELb0ELb1EEEvPKaS2_Paiii --------------------------
	.section	.text._ZN6kernel9GEMMI8TCUILi256ELi256ELi32ELi64ELi64ELi2ELb1ELb0ELb1EEEvPKaS2_Paiii,"ax",@progbits
	.sectionflags	@"SHF_BARRIERS=1"
	.sectioninfo	@"SHI_REGISTERS=82"
	.align	128
        .global         _ZN6kernel9GEMMI8TCUILi256ELi256ELi32ELi64ELi64ELi2ELb1ELb0ELb1EEEvPKaS2_Paiii
        .type           _ZN6kernel9GEMMI8TCUILi256ELi256ELi32ELi64ELi64ELi2ELb1ELb0ELb1EEEvPKaS2_Paiii,@function
        .size           _ZN6kernel9GEMMI8TCUILi256ELi256ELi32ELi64ELi64ELi2ELb1ELb0ELb1EEEvPKaS2_Paiii,(.L_x_227 - _ZN6kernel9GEMMI8TCUILi256ELi256ELi32ELi64ELi64ELi2ELb1ELb0ELb1EEEvPKaS2_Paiii)
        .other          _ZN6kernel9GEMMI8TCUILi256ELi256ELi32ELi64ELi64ELi2ELb1ELb0ELb1EEEvPKaS2_Paiii,@"STO_CUDA_ENTRY STV_DEFAULT"
_ZN6kernel9GEMMI8TCUILi256ELi256ELi32ELi64ELi64ELi2ELb1ELb0ELb1EEEvPKaS2_Paiii:
.text._ZN6kernel9GEMMI8TCUILi256ELi256ELi32ELi64ELi64ELi2ELb1ELb0ELb1EEEvPKaS2_Paiii:
[----:B01----:R-:W-:-:S15]  /*0000*/  MOV R1, c[0x0][0x28] ;  /* 0x00000a0000017a02 */ /* 0x003fde0000000f00 */
[----:B01----:R-:W-:-:S15]  /*0010*/  IADD3 R1, R1, -0x430, RZ ;  /* 0xfffffbd001017810 */ /* 0x003fde0007ffe0ff */
[----:B01----:R1:W0:-:S15]  /*0020*/  S2R R0, SR_LMEMHIOFF ;  /* 0x0000000000007919 */ /* 0x00321e0000003700 */
[----:B01----:R-:W-:-:S15]  /*0030*/  ISETP.GE.U32.AND P0, PT, R1, R0, PT ;  /* 0x000000000100720c */ /* 0x003fde0003f06070 */
[----:B01----:R-:W-:-:S15]  /*0040*/  @P0 BRA `(.L_x_51) ;  /* 0x0000001000000947 */ /* 0x003fde0003800000 */
[----:B01----:R-:W-:-:S15]  /*0050*/  BPT.TRAP 0x1 ;  /* 0x000000040000795c */ /* 0x003fde0000300000 */
.L_x_51:
        /* <DEDUP_REMOVED lines=14> */
[----:B01----:R-:W-:-:S15]  /*0140*/  MOV R2, 0x160 ;  /* 0x0000016000027802 */ /* 0x003fde0000000f00 */
[----:B01----:R1:W0:-:S15]  /*0150*/  LDC.64 R2, c[0x0][R2] ;  /* 0x0000000002027b82 */ /* 0x00321e0000000a00 */
[----:B01----:R-:W-:-:S15]  /*0160*/  MOV R28, R2 ;  /* 0x00000002001c7202 */ /* 0x003fde0000000f00 */
[----:B01----:R-:W-:-:S15]  /*0170*/  MOV R27, R3 ;  /* 0x00000003001b7202 */ /* 0x003fde0000000f00 */
[----:B01----:R-:W-:-:S15]  /*0180*/  MOV R28, R28 ;  /* 0x0000001c001c7202 */ /* 0x003fde0000000f00 */
[----:B01----:R-:W-:-:S15]  /*0190*/  MOV R27, R27 ;  /* 0x0000001b001b7202 */ /* 0x003fde0000000f00 */
        /* <DEDUP_REMOVED lines=13> */
[----:B01----:R1:W0:-:S15]  /*0270*/  LDC R0, c[0x0][R0] ;  /* 0x0000000000007b82 */ /* 0x00321e0000000800 */
[----:B01----:R-:W-:-:S15]  /*0280*/  MOV R0, R0 ;  /* 0x0000000000007202 */ /* 0x003fde0000000f00 */
[----:B01----:R-:W-:-:S15]  /*0290*/  MOV R2, 0x17c ;  /* 0x0000017c00027802 */ /* 0x003fde0000000f00 */
[----:B01----:R1:W0:-:S15]  /*02a0*/  LDC R2, c[0x0][R2] ;  /* 0x0000000002027b82 */ /* 0x00321e0000000800 */
[----:B01----:R-:W-:-:S15]  /*02b0*/  MOV R38, R2 ;  /* 0x0000000200267202 */ /* 0x003fde0000000f00 */
[----:B01----:R-:W-:-:S15]  /*02c0*/  MOV R2, 0x180 ;  /* 0x0000018000027802 */ /* 0x003fde0000000f00 */
[----:B01----:R1:W0:-:S15]  /*02d0*/  LDC R2, c[0x0][R2] ;  /* 0x0000000002027b82 */ /* 0x00321e0000000800 */
        /* <DEDUP_REMOVED lines=13> */
[----:B01----:R-:W-:-:S15]  /*03b0*/  BRA `(.L_x_52) ;  /* 0x0000000000007947 */ /* 0x003fde0003800000 */
.L_x_52:
        /* <DEDUP_REMOVED lines=8> */
[----:B01----:R-:W-:-:S15]  /*0440*/  MOV R0, 0x90 ;  /* 0x0000009000007802 */ /* 0x003fde0000000f00 */
[----:B01----:R1:W0:-:S15]  /*0450*/  LDC R0, c[0x0][R0] ;  /* 0x0000000000007b82 */ /* 0x00321e0000000800 */
[----:B01----:R-:W-:-:S15]  /*0460*/  MOV R0, R0 ;  /* 0x0000000000007202 */ /* 0x003fde0000000f00 */
[----:B01----:R-:W-:-:S15]  /*0470*/  MOV R0, R0 ;  /* 0x0000000000007202 */ /* 0x003fde0000000f00 */
[----:B01----:R-:W-:-:S15]  /*0480*/  MOV R0, R0 ;  /* 0x0000000000007202 */ /* 0x003fde0000000f00 */
[----:B01----:R-:W-:-:S15]  /*0490*/  MOV R3, R0 ;  /* 0x0000000000037202 */ /* 0x003fde0000000f00 */
.L_x_275:
[----:B01----:R-:W-:-:S15]  /*04a0*/  MOV R3, R3 ;  /* 0x0000000300037202 */ /* 0x003fde0000000f00 */
[----:B01----:R-:W-:-:S15]  /*04b0*/  MOV R6, R3 ;  /* 0x0000000300067202 */ /* 0x003fde0000000f00 */
[----:B01----:R-:W-:-:S15]  /*04c0*/  MOV R7, RZ ;  /* 0x000000ff00077202 */ /* 0x003fde0000000f00 */
[----:B01----:R-:W-:-:S15]  /*04d0*/  MOV R6, R6 ;  /* 0x0000000600067202 */ /* 0x003fde0000000f00 */
[----:B01----:R-:W-:-:S15]  /*04e0*/  MOV R7, R7 ;  /* 0x0000000700077202 */ /* 0x003fde0000000f00 */
[----:B01----:R-:W-:-:S15]  /*04f0*/  BRA `(.L_x_53) ;  /* 0x0000000000007947 */ /* 0x003fde0003800000 */
.L_x_53:
[----:B01----:R-:W-:-:S15]  /*0500*/  MOV R0, 0x8c ;  /* 0x0000008c00007802 */ /* 0x003fde0000000f00 */
[----:B01----:R1:W0:-:S15]  /*0510*/  LDC R0, c[0x0][R0] ;  /* 0x0000000000007b82 */ /* 0x00321e0000000800 */
[----:B01----:R-:W-:-:S15]  /*0520*/  MOV R0, R0 ;  /* 0x0000000000007202 */ /* 0x003fde0000000f00 */
[----:B01----:R-:W-:-:S15]  /*0530*/  MOV R0, R0 ;  /* 0x0000000000007202 */ /* 0x003fde0000000f00 */
[----:B01----:R-:W-:-:S15]  /*0540*/  MOV R0, R0 ;  /* 0x0000000000007202 */ /* 0x003fde0000000f00 */
[----:B01----:R-:W-:-:S15]  /*0550*/  MOV R3, R0 ;  /* 0x0000000000037202 */ /* 0x003fde0000000f00 */
.L_x_276:
[----:B01----:R-:W-:-:S15]  /*0560*/  MOV R3, R3 ;  /* 0x0000000300037202 */ /* 0x003fde0000000f00 */
[----:B01----:R-:W-:-:S15]  /*0570*/  MOV R4, R3 ;  /* 0x0000000300047202 */ /* 0x003fde0000000f00 */
[----:B01----:R-:W-:-:S15]  /*0580*/  MOV R5, RZ ;  /* 0x000000ff00057202 */ /* 0x003fde0000000f00 */
[----:B01----:R-:W-:-:S15]  /*0590*/  MOV R4, R4 ;  /* 0x0000000400047202 */ /* 0x003fde0000000f00 */
[----:B01----:R-:W-:-:S15]  /*05a0*/  MOV R5, R5 ;  /* 0x0000000500057202 */ /* 0x003fde0000000f00 */
[----:B01----:R-:W-:-:S15]  /*05b0*/  MOV R0, R4 ;  /* 0x0000000400007202 */ /* 0x003fde0000000f00 */
[----:B01----:R-:W-:-:S15]  /*05c0*/  MOV R3, R5 ;  /* 0x0000000500037202 */ /* 0x003fde0000000f00 */
[----:B01----:R-:W-:-:S15]  /*05d0*/  SHF.L.U64.HI R3, R0, 0x20, R3 ;  /* 0x0000002000037819 */ /* 0x003fde0000010203 */
[----:B01----:R-:W-:-:S15]  /*05e0*/  SHF.L.U32 R0, R0, 0x20, RZ ;  /* 0x0000002000007819 */ /* 0x003fde00000006ff */
[----:B01----:R-:W-:-:S15]  /*05f0*/  MOV R8, R6 ;  /* 0x0000000600087202 */ /* 0x003fde0000000f00 */
[----:B01----:R-:W-:-:S15]  /*0600*/  MOV R9, R7 ;  /* 0x0000000700097202 */ /* 0x003fde0000000f00 */
[----:B01----:R-:W-:-:S15]  /*0610*/  LOP3.LUT R0, R0, R8, RZ, 0xfc, !PT ;  /* 0x0000000800007212 */ /* 0x003fde00078efcff */
[----:B01----:R-:W-:-:S15]  /*0620*/  LOP3.LUT R3, R3, R9, RZ, 0xfc, !PT ;  /* 0x0000000903037212 */ /* 0x003fde00078efcff */
[----:B01----:R-:W-:-:S15]  /*0630*/  MOV R0, R0 ;  /* 0x0000000000007202 */ /* 0x003fde0000000f00 */
[----:B01----:R-:W-:-:S15]  /*0640*/  MOV R3, R3 ;  /* 0x0000000300037202 */ /* 0x003fde0000000f00 */
.L_x_274:
[----:B01----:R-:W-:-:S15]  /*0650*/  MOV R4, R0 ;  /* 0x0000000000047202 */ /* 0x003fde0000000f00 */
[----:B01----:R-:W-:-:S15]  /*0660*/  MOV R5, R3 ;  /* 0x0000000300057202 */ /* 0x003fde0000000f00 */
[----:B01----:R-:W-:-:S15]  /*0670*/  MOV R4, R4 ;  /* 0x0000000400047202 */ /* 0x003fde0000000f00 */
[----:B01----:R-:W-:-:S15]  /*0680*/  MOV R5, R5 ;  /* 0x0000000500057202 */ /* 0x003fde0000000f00 */
[----:B01----:R-:W-:-:S15]  /*0690*/  MOV R4, R4 ;  /* 0x0000000400047202 */ /* 0x003fde0000000f00 */
[----:B01----:R-:W-:-:S15]  /*06a0*/  MOV R5, R5 ;  /* 0x0000000500057202 */ /* 0x003fde0000000f00 */
.L_x_273:
[----:B01----:R-:W-:-:S15]  /*06b0*/  IADD3 R6, P0, R16, 0xb8, RZ ;  /* 0x000000b810067810 */ /* 0x003fde0007f1e0ff */
[----:B01----:R-:W-:-:S15]  /*06c0*/  IADD3.X R7, R2, RZ, RZ, P0, !PT ;  /* 0x000000ff02077210 */ /* 0x003fde00007fe4ff */
        /* <DEDUP_REMOVED lines=24> */
[----:B01----:R-:W-:-:S15]  /*0850*/  BRA `(.L_x_54) ;  /* 0x0000000000007947 */ /* 0x003fde0003800000 */
.L_x_54:
        /* <DEDUP_REMOVED lines=13> */
[----:B01----:R-:W-:-:S15]  /*0930*/  MOV R20, 32@lo((_ZN6kernel9GEMMI8TCUILi256ELi256ELi32ELi64ELi64ELi2ELb1ELb0ELb1EEEvPKaS2_Paiii + .L_x_5@srel)) ;  /* 0x0000000000147802 */ /* 0x003fde0000000f00 */
[----:B01----:R-:W-:-:S15]  /*0940*/  MOV R21, 32@hi((_ZN6kernel9GEMMI8TCUILi256ELi256ELi32ELi64ELi64ELi2ELb1ELb0ELb1EEEvPKaS2_Paiii + .L_x_5@srel)) ;  /* 0x0000000000157802 */ /* 0x003fde0000000f00 */
[----:B01----:R-:W-:-:S15]  /*0950*/  CALL.ABS.NOINC `(_ZN18cooperative_groups4__v117thread_group_baseILj3EEC2Ev) ;  /* 0x0000000000007943 */ /* 0x003fde0003c00000 */
.L_x_5:
        /* <DEDUP_REMOVED lines=20> */
[----:B01----:R1:W0:-:S15]  /*0aa0*/  R2UR UR4, R76 ;  /* 0x000000004c0473c2 */ /* 0x00321e00000e0000 */
[----:B01----:R1:W0:-:S15]  /*0ab0*/  R2UR UR5, R77 ;  /* 0x000000004d0573c2 */ /* 0x00321e00000e0000 */
[----:B01----:R1:W-:-:S15]  /*0ac0*/  ST.E.64 [R6.64], R4 ;  /* 0x0000000406007985 */ /* 0x0033de000c101b04 */
.L_x_277:
        /* <DEDUP_REMOVED lines=22> */
.L_x_272:
        /* <DEDUP_REMOVED lines=34> */
.L_x_55:
        /* <DEDUP_REMOVED lines=15> */
[----:B01----:R-:W-:-:S15]  /*0f40*/  CALL.ABS.NOINC `(_ZN18cooperative_groups4__v117thread_group_baseILj4EEC2Ev) ;  /* 0x0000000000007943 */ /* 0x003fde0003c00000 */
.L_x_6:
        /* <DEDUP_REMOVED lines=22> */
.L_x_278:
        /* <DEDUP_REMOVED lines=34> */
.L_x_56:
        /* <DEDUP_REMOVED lines=36> */
.L_x_57:
        /* <DEDUP_REMOVED lines=26> */
[----:B01----:R-:W-:-:S15]  /*16b0*/  MOV R20, 32@lo((_ZN6kernel9GEMMI8TCUILi256ELi256ELi32ELi64ELi64ELi2ELb1ELb0ELb1EEEvPKaS2_Paiii + .L_x_7@srel)) ;  /* 0x0000000000147802 */ /* 0x003fde0000000f00 */
[----:B01----:R-:W-:-:S15]  /*16c0*/  MOV R21, 32@hi((_ZN6kernel9GEMMI8TCUILi256ELi256ELi32ELi64ELi64ELi2ELb1ELb0ELb1EEEvPKaS2_Paiii + .L_x_7@srel)) ;  /* 0x0000000000157802 */ /* 0x003fde0000000f00 */
[----:B01----:R-:W-:-:S15]  /*16d0*/  CALL.ABS.NOINC `(_ZN18cooperative_groups4__v117thread_block_tileILj32ENS0_12thread_blockEEC2ERKS2_) ;  /* 0x0000000000007943 */ /* 0x003fde0003c00000 */
.L_x_7:
        /* <DEDUP_REMOVED lines=15> */
.L_x_279:
[----:B01----:R-:W-:-:S15]  /*17d0*/  BRA `(.L_x_58) ;  /* 0x0000000000007947 */ /* 0x003fde0003800000 */
.L_x_58:
        /* <DEDUP_REMOVED lines=36> */
.L_x_59:
        /* <DEDUP_REMOVED lines=28> */
[----:B01----:R-:W-:-:S15]  /*1be0*/  CALL.ABS.NOINC `(_ZN18cooperative_groups4__v17details22thread_block_tile_implILj32EvLb0EEC2ILj32ENS0_12thread_blockELb0EEERKNS2_IXT_ET0_XT1_EEE) ;  /* 0x0000000000007943 */ /* 0x003fde0003c00000 */
.L_x_8:
        /* <DEDUP_REMOVED lines=11> */
[----:B01----:R-:W-:-:S15]  /*1ca0*/  ISETP.NE.U32.AND P0, PT, R0, RZ, PT ;  /* 0x000000ff0000720c */ /* 0x003fde0003f05070 */
[----:B01----:R-:W-:-:S15]  /*1cb0*/  ISETP.NE.AND.EX P0, PT, R4, RZ, PT, P0 ;  /* 0x000000ff0400720c */ /* 0x003fde0003f05300 */
[----:B01----:R-:W-:-:S15]  /*1cc0*/  PLOP3.LUT P0, PT, P0, PT, PT, 0x8, 0x0 ;  /* 0x000000000000781c */ /* 0x003fde000070e170 */
[----:B01----:R-:W-:-:S15]  /*1cd0*/  PLOP3.LUT P0, PT, P0, PT, PT, 0x8, 0x0 ;  /* 0x000000000000781c */ /* 0x003fde000070e170 */
[----:B01----:R-:W-:-:S15]  /*1ce0*/  BSSY B0, `(.L_x_60) ;  /* 0x0000004000007945 */ /* 0x003fde0003800000 */
[----:B01----:R-:W-:-:S15]  /*1cf0*/  @P0 BRA `(.L_x_61) ;  /* 0x0000002000000947 */ /* 0x003fde0003800000 */
[----:B01----:R-:W-:-:S15]  /*1d00*/  BRA `(.L_x_62) ;  /* 0x0000000000007947 */ /* 0x003fde0003800000 */
.L_x_62:
[----:B01----:R-:W-:-:S15]  /*1d10*/  BRA `(.L_x_61) ;  /* 0x0000000000007947 */ /* 0x003fde0003800000 */
.L_x_61:
[----:B01----:R-:W-:-:S15]  /*1d20*/  BSYNC B0 ;  /* 0x0000000000007941 */ /* 0x003fde0003800000 */
.L_x_60:
        /* <DEDUP_REMOVED lines=22> */
.L_x_280:
        /* <DEDUP_REMOVED lines=34> */
.L_x_63:
        /* <DEDUP_REMOVED lines=18> */
.L_x_66:
[----:B01----:R-:W-:-:S15]  /*21d0*/  BRA `(.L_x_65) ;  /* 0x0000000000007947 */ /* 0x003fde0003800000 */
.L_x_65:
[----:B01----:R-:W-:-:S15]  /*21e0*/  BSYNC B0 ;  /* 0x0000000000007941 */ /* 0x003fde0003800000 */
.L_x_64:
        /* <DEDUP_REMOVED lines=20> */
[----:B01----:R-:W-:-:S15]  /*2330*/  SHF.R.U32.HI R4, RZ, 0x10, R4 ;  /* 0x00000010ff047819 */ /* 0x003fde0000011604 */
[----:B01----:R-:W-:-:S15]  /*2340*/  MOV R4, R4 ;  /* 0x0000000400047202 */ /* 0x003fde0000000f00 */
.L_x_281:
[----:B01----:R-:W-:-:S15]  /*2350*/  MOV R4, R4 ;  /* 0x0000000400047202 */ /* 0x003fde0000000f00 */
[----:B01----:R-:W-:-:S15]  /*2360*/  MOV R39, R4 ;  /* 0x0000000400277202 */ /* 0x003fde0000000f00 */
[----:B01----:R-:W-:-:S15]  /*2370*/  BRA `(.L_x_67) ;  /* 0x0000000000007947 */ /* 0x003fde0003800000 */
.L_x_67:
        /* <DEDUP_REMOVED lines=67> */
[----:B01----:R-:W-:-:S15]  /*27b0*/  MOV R20, 32@lo((_ZN6kernel9GEMMI8TCUILi256ELi256ELi32ELi64ELi64ELi2ELb1ELb0ELb1EEEvPKaS2_Paiii + .L_x_9@srel)) ;  /* 0x0000000000147802 */ /* 0x003fde0000000f00 */
[----:B01----:R-:W-:-:S15]  /*27c0*/  MOV R21, 32@hi((_ZN6kernel9GEMMI8TCUILi256ELi256ELi32ELi64ELi64ELi2ELb1ELb0ELb1EEEvPKaS2_Paiii + .L_x_9@srel)) ;  /* 0x0000000000157802 */ /* 0x003fde0000000f00 */
[----:B01----:R-:W-:-:S15]  /*27d0*/  CALL.ABS.NOINC `(_ZN4dim3C1E5uint3) ;  /* 0x0000000000007943 */ /* 0x003fde0003c00000 */
.L_x_9:
        /* <DEDUP_REMOVED lines=139> */
.L_x_68:
        /* <DEDUP_REMOVED lines=60> */
.L_x_284:
[----:B01----:R-:W-:-:S15]  /*3450*/  MOV R0, R0 ;  /* 0x0000000000007202 */ /* 0x003fde0000000f00 */
[----:B01----:R-:W-:-:S15]  /*3460*/  MOV R0, R0 ;  /* 0x0000000000007202 */ /* 0x003fde0000000f00 */
.L_x_283:
[----:B01----:R-:W-:-:S15]  /*3470*/  LOP3.LUT R0, R0, 0x1f, RZ, 0xc0, !PT ;  /* 0x0000001f00007812 */ /* 0x003fde00078ec0ff */
[----:B01----:R-:W-:-:S15]  /*3480*/  MOV R0, R0 ;  /* 0x0000000000007202 */ /* 0x003fde0000000f00 */
.L_x_282:
[----:B01----:R-:W-:-:S15]  /*3490*/  MOV R0, R0 ;  /* 0x0000000000007202 */ /* 0x003fde0000000f00 */
[----:B01----:R-:W-:-:S15]  /*34a0*/  MOV R44, R0 ;  /* 0x00000000002c7202 */ /* 0x003fde0000000f00 */
[----:B01----:R-:W-:-:S15]  /*34b0*/  MOV R0, 0x0 ;  /* 0x0000000000007802 */ /* 0x003fde0000000f00 */
[----:B01----:R-:W-:-:S15]  /*34c0*/  MOV R0, R0 ;  /* 0x0000000000007202 */ /* 0x003fde0000000f00 */
[----:B01----:R-:W-:-:S15]  /*34d0*/  MOV R0, R0 ;  /* 0x0000000000007202 */ /* 0x003fde0000000f00 */
[----:B01----:R-:W-:-:S15]  /*34e0*/  MOV R4, R0 ;  /* 0x0000000000047202 */ /* 0x003fde0000000f00 */
[----:B01----:R-:W-:-:S15]  /*34f0*/  MOV R5, RZ ;  /* 0x000000ff00057202 */ /* 0x003fde0000000f00 */
[----:B01----:R-:W-:-:S15]  /*3500*/  MOV R0, c[0x0][0x18] ;  /* 0x0000060000007a02 */ /* 0x003fde0000000f00 */
[----:B01----:R-:W-:-:S15]  /*3510*/  MOV R3, c[0x0][0x1c] ;  /* 0x0000070000037a02 */ /* 0x003fde0000000f00 */
[----:B01----:R-:W-:-:S15]  /*3520*/  IADD3 R0, P0, R4, R0, RZ ;  /* 0x0000000004007210 */ /* 0x003fde0007f1e0ff */
[----:B01----:R-:W-:-:S15]  /*3530*/  IADD3.X R3, R5, R3, RZ, P0, !PT ;  /* 0x0000000305037210 */ /* 0x003fde00007fe4ff */
        /* <DEDUP_REMOVED lines=50> */
[----:B01----:R1:W0:-:S15]  /*3860*/  S2R R0, SR_CTAID.Y ;  /* 0x0000000000007919 */ /* 0x00321e0000002600 */
[----:B01----:R-:W-:-:S15]  /*3870*/  MOV R0, R0 ;  /* 0x0000000000007202 */ /* 0x003fde0000000f00 */
[----:B01----:R-:W-:-:S15]  /*3880*/  IMAD.SHL R0, R0, 0x100, RZ ;  /* 0x0000010000007824 */ /* 0x003fde00078e02ff */
[----:B01----:R-:W-:-:S15]  /*3890*/  MOV R45, R0 ;  /* 0x00000000002d7202 */ /* 0x003fde0000000f00 */
[----:B01----:R1:W0:-:S15]  /*38a0*/  S2R R0, SR_CTAID.X ;  /* 0x0000000000007919 */ /* 0x00321e0000002500 */
[----:B01----:R-:W-:-:S15]  /*38b0*/  MOV R0, R0 ;  /* 0x0000000000007202 */ /* 0x003fde0000000f00 */
[----:B01----:R-:W-:-:S15]  /*38c0*/  IMAD.SHL R0, R0, 0x100, RZ ;  /* 0x0000010000007824 */ /* 0x003fde00078e02ff */
        /* <DEDUP_REMOVED lines=15> */
[----:B01----:R-:W-:-:S15]  /*39c0*/  IABS R4, R3 ;  /* 0x0000000300047213 */ /* 0x003fde0000000000 */
        /* <DEDUP_REMOVED lines=14> */
[----:B01----:R-:W-:-:S15]  /*3ab0*/  IABS R5, R0 ;  /* 0x0000000000057213 */ /* 0x003fde0000000000 */
[----:B01----:R-:W-:-:S15]  /*3ac0*/  MOV R5, R5 ;  /* 0x0000000500057202 */ /* 0x003fde0000000f00 */
[----:B01----:R-:W-:-:S15]  /*3ad0*/  MOV R5, R5 ;  /* 0x0000000500057202 */ /* 0x003fde0000000f00 */
[----:B01----:R-:W-:-:S15]  /*3ae0*/  IMAD.HI.U32 R6, R6, R5, RZ ;  /* 0x0000000506067227 */ /* 0x003fde00078e00ff */
[----:B01----:R-:W-:-:S15]  /*3af0*/  IMAD.U32 R7, R4, R6, RZ ;  /* 0x0000000604077224 */ /* 0x003fde00078e00ff */
[----:B01----:R-:W-:-:S15]  /*3b00*/  IADD3 R8, R6, 0x1, RZ ;  /* 0x0000000106087810 */ /* 0x003fde0007ffe0ff */
[----:B01----:R-:W-:-:S15]  /*3b10*/  IADD3 R7, R5, -R7, RZ ;  /* 0x8000000705077210 */ /* 0x003fde0007ffe0ff */
[----:B01----:R-:W-:-:S15]  /*3b20*/  ISETP.LE.U32.AND P0, PT, R4, R7, PT ;  /* 0x000000070400720c */ /* 0x003fde0003f03070 */
[----:B01----:R-:W-:-:S15]  /*3b30*/  SEL R8, R8, R6, P0 ;  /* 0x0000000608087207 */ /* 0x003fde0000000000 */
[----:B01----:R-:W-:-:S15]  /*3b40*/  IADD3 R5, R8, 0x1, RZ ;  /* 0x0000000108057810 */ /* 0x003fde0007ffe0ff */
[----:B01----:R-:W-:-:S15]  /*3b50*/  IADD3 R6, R7, -R4, RZ ;  /* 0x8000000407067210 */ /* 0x003fde0007ffe0ff */
[----:B01----:R-:W-:-:S15]  /*3b60*/  SEL R6, R6, R7, P0 ;  /* 0x0000000706067207 */ /* 0x003fde0000000000 */
[----:B01----:R-:W-:-:S15]  /*3b70*/  ISETP.GE.U32.AND P0, PT, R6, R4, PT ;  /* 0x000000040600720c */ /* 0x003fde0003f06070 */
[----:B01----:R-:W-:-:S15]  /*3b80*/  SEL R5, R5, R8, P0 ;  /* 0x0000000805057207 */ /* 0x003fde0000000000 */
[----:B01----:R-:W-:-:S15]  /*3b90*/  LOP3.LUT R0, R0, R3, RZ, 0x3c, !PT ;  /* 0x0000000300007212 */ /* 0x003fde00078e3cff */
[----:B01----:R-:W-:-:S15]  /*3ba0*/  MOV R4, RZ ;  /* 0x000000ff00047202 */ /* 0x003fde0000000f00 */
[----:B01----:R-:W-:-:S15]  /*3bb0*/  ISETP.GE.AND P0, PT, R0, R4, PT ;  /* 0x000000040000720c */ /* 0x003fde0003f06270 */
[----:B01----:R-:W-:-:S15]  /*3bc0*/  MOV R3, R3 ;  /* 0x0000000300037202 */ /* 0x003fde0000000f00 */
[----:B01----:R-:W-:-:S15]  /*3bd0*/  MOV R5, R5 ;  /* 0x0000000500057202 */ /* 0x003fde0000000f00 */
[----:B01----:R-:W-:-:S15]  /*3be0*/  BSSY B0, `(.L_x_69) ;  /* 0x0000006000007945 */ /* 0x003fde0003800000 */
[----:B01----:R-:W-:-:S15]  /*3bf0*/  @P0 BRA `(.L_x_70) ;  /* 0x0000004000000947 */ /* 0x003fde0003800000 */
[----:B01----:R-:W-:-:S15]  /*3c00*/  IADD3 R5, RZ, -R5, RZ ;  /* 0x80000005ff057210 */ /* 0x003fde0007ffe0ff */
[----:B01----:R-:W-:-:S15]  /*3c10*/  MOV R5, R5 ;  /* 0x0000000500057202 */ /* 0x003fde0000000f00 */
[----:B01----:R-:W-:-:S15]  /*3c20*/  MOV R5, R5 ;  /* 0x0000000500057202 */ /* 0x003fde0000000f00 */
[----:B01----:R-:W-:-:S15]  /*3c30*/  MOV R5, R5 ;  /* 0x0000000500057202 */ /* 0x003fde0000000f00 */
.L_x_70:
[----:B01----:R-:W-:-:S15]  /*3c40*/  BSYNC B0 ;  /* 0x0000000000007941 */ /* 0x003fde0003800000 */
.L_x_69:
[----:B01----:R-:W-:-:S15]  /*3c50*/  MOV R0, RZ ;  /* 0x000000ff00007202 */ /* 0x003fde0000000f00 */
[----:B01----:R-:W-:-:S15]  /*3c60*/  ISETP.NE.AND P0, PT, R3, R0, PT ;  /* 0x000000000300720c */ /* 0x003fde0003f05270 */
        /* <DEDUP_REMOVED lines=36> */
[----:B01----:R-:W-:-:S15]  /*3eb0*/  IADD3 R6, R5, -R6, RZ ;  /* 0x8000000605067210 */ /* 0x003fde0007ffe0ff */
[----:B01----:R-:W-:-:S15]  /*3ec0*/  ISETP.LE.U32.AND P0, PT, R4, R6, PT ;  /* 0x000000060400720c */ /* 0x003fde0003f03070 */
[----:B01----:R-:W-:-:S15]  /*3ed0*/  IADD3 R5, R6, -R4, RZ ;  /* 0x8000000406057210 */ /* 0x003fde0007ffe0ff */
[----:B01----:R-:W-:-:S15]  /*3ee0*/  SEL R5, R5, R6, P0 ;  /* 0x0000000605057207 */ /* 0x003fde0000000000 */
[----:B01----:R-:W-:-:S15]  /*3ef0*/  IADD3 R6, R5, -R4, RZ ;  /* 0x8000000405067210 */ /* 0x003fde0007ffe0ff */
[----:B01----:R-:W-:-:S15]  /*3f00*/  ISETP.LE.U32.AND P0, PT, R4, R5, PT ;  /* 0x000000050400720c */ /* 0x003fde0003f03070 */
[----:B01----:R-:W-:-:S15]  /*3f10*/  SEL R6, R6, R5, P0 ;  /* 0x0000000506067207 */ /* 0x003fde0000000000 */
        /* <DEDUP_REMOVED lines=10> */
.L_x_72:
[----:B01----:R-:W-:-:S15]  /*3fc0*/  BSYNC B0 ;  /* 0x0000000000007941 */ /* 0x003fde0003800000 */
.L_x_71:
        /* <DEDUP_REMOVED lines=52> */
[----:B01----:R-:W-:-:S15]  /*4310*/  @P0 BRA `(.L_x_73) ;  /* 0x0000004000000947 */ /* 0x003fde0003800000 */
[----:B01----:R-:W-:-:S15]  /*4320*/  IADD3 R4, RZ, -R4, RZ ;  /* 0x80000004ff047210 */ /* 0x003fde0007ffe0ff */
[----:B01----:R-:W-:-:S15]  /*4330*/  MOV R4, R4 ;  /* 0x0000000400047202 */ /* 0x003fde0000000f00 */
[----:B01----:R-:W-:-:S15]  /*4340*/  MOV R4, R4 ;  /* 0x0000000400047202 */ /* 0x003fde0000000f00 */
[----:B01----:R-:W-:-:S15]  /*4350*/  MOV R4, R4 ;  /* 0x0000000400047202 */ /* 0x003fde0000000f00 */
.L_x_73:
        /* <DEDUP_REMOVED lines=10> */
[----:B01----:R-:W-:-:S15]  /*4400*/  IMAD R0, R45, R47, RZ ;  /* 0x0000002f2d007224 */ /* 0x003fde00078e02ff */
[----:B01----:R-:W-:-:S15]  /*4410*/  MOV R0, R0 ;  /* 0x0000000000007202 */ /* 0x003fde0000000f00 */
[----:B01----:R-:W-:-:S15]  /*4420*/  SHF.R.S32.HI R4, RZ, 0x1f, R0 ;  /* 0x0000001fff047819 */ /* 0x003fde0000011400 */
[----:B01----:R-:W-:-:S15]  /*4430*/  MOV R5, R4 ;  /* 0x0000000400057202 */ /* 0x003fde0000000f00 */
[----:B01----:R-:W-:-:S15]  /*4440*/  MOV R4, R0 ;  /* 0x0000000000047202 */ /* 0x003fde0000000f00 */
[----:B01----:R-:W-:-:S15]  /*4450*/  MOV R0, R4 ;  /* 0x0000000400007202 */ /* 0x003fde0000000f00 */
[----:B01----:R-:W-:-:S15]  /*4460*/  MOV R3, R5 ;  /* 0x0000000500037202 */ /* 0x003fde0000000f00 */
[----:B01----:R-:W-:-:S15]  /*4470*/  MOV R0, R0 ;  /* 0x0000000000007202 */ /* 0x003fde0000000f00 */
[----:B01----:R-:W-:-:S15]  /*4480*/  MOV R3, R3 ;  /* 0x0000000300037202 */ /* 0x003fde0000000f00 */
[----:B01----:R-:W-:-:S15]  /*4490*/  IADD3 R28, P0, R28, R0, RZ ;  /* 0x000000001c1c7210 */ /* 0x003fde0007f1e0ff */
[----:B01----:R-:W-:-:S15]  /*44a0*/  IADD3.X R27, R27, R3, RZ, P0, !PT ;  /* 0x000000031b1b7210 */ /* 0x003fde00007fe4ff */
        /* <DEDUP_REMOVED lines=38> */
[----:B01----:R-:W-:-:S15]  /*4710*/  IMAD.SHL R0, R54, 0x40, RZ ;  /* 0x0000004036007824 */ /* 0x003fde00078e02ff */
        /* <DEDUP_REMOVED lines=11> */
[----:B01----:R-:W-:-:S15]  /*47d0*/  IMAD.SHL R0, R55, 0x40, RZ ;  /* 0x0000004037007824 */ /* 0x003fde00078e02ff */
        /* <DEDUP_REMOVED lines=12> */
.L_x_285:
[----:B01----:R-:W-:-:S15]  /*48a0*/  MOV R0, RZ ;  /* 0x000000ff00007202 */ /* 0x003fde0000000f00 */
[----:B01----:R-:W-:-:S15]  /*48b0*/  MOV R0, R0 ;  /* 0x0000000000007202 */ /* 0x003fde0000000f00 */
[----:B01----:R-:W-:-:S15]  /*48c0*/  MOV R0, R0 ;  /* 0x0000000000007202 */ /* 0x003fde0000000f00 */
.L_x_222:
[----:B01----:R-:W-:-:S15]  /*48d0*/  MOV R38, R0 ;  /* 0x0000000000267202 */ /* 0x003fde0000000f00 */
[----:B01----:R-:W-:-:S15]  /*48e0*/  MOV R38, R38 ;  /* 0x0000002600267202 */ /* 0x003fde0000000f00 */
.L_x_223:
[----:B01----:R-:W-:-:S15]  /*48f0*/  BSSY B7, `(.L_x_74) ;  /* 0x0000050000077945 */ /* 0x003fde0003800000 */
[----:B01----:R-:W-:-:S15]  /*4900*/  BRA `(.L_x_75) ;  /* 0x0000000000007947 */ /* 0x003fde0003800000 */
.L_x_75:
[----:B01----:R-:W-:-:S15]  /*4910*/  MOV R27, R38 ;  /* 0x00000026001b7202 */ /* 0x003fde0000000f00 */
[----:B01----:R-:W-:-:S15]  /*4920*/  MOV R27, R27 ;  /* 0x0000001b001b7202 */ /* 0x003fde0000000f00 */
.L_x_224:
[----:B01----:R-:W-:-:S15]  /*4930*/  ISETP.LT.AND P0, PT, R27, 0x4, PT ;  /* 0x000000041b00780c */ /* 0x003fde0003f01270 */
[----:B01----:R-:W-:-:S15]  /*4940*/  PLOP3.LUT P0, PT, P0, PT, PT, 0x8, 0x0 ;  /* 0x000000000000781c */ /* 0x003fde000070e170 */
[----:B01----:R-:W-:-:S15]  /*4950*/  @P0 BRA `(.L_x_76) ;  /* 0x0000049000000947 */ /* 0x003fde0003800000 */
[----:B01----:R-:W-:-:S15]  /*4960*/  BRA `(.L_x_77) ;  /* 0x0000000000007947 */ /* 0x003fde0003800000 */
.L_x_77:
[----:B01----:R-:W-:-:S15]  /*4970*/  MOV R0, RZ ;  /* 0x000000ff00007202 */ /* 0x003fde0000000f00 */
[----:B01----:R-:W-:-:S15]  /*4980*/  MOV R0, R0 ;  /* 0x0000000000007202 */ /* 0x003fde0000000f00 */
[----:B01----:R-:W-:-:S15]  /*4990*/  MOV R0, R0 ;  /* 0x0000000000007202 */ /* 0x003fde0000000f00 */
.L_x_228:
[----:B01----:R-:W-:-:S15]  /*49a0*/  MOV R37, R0 ;  /* 0x0000000000257202 */ /* 0x003fde0000000f00 */
[----:B01----:R-:W-:-:S15]  /*49b0*/  MOV R37, R37 ;  /* 0x0000002500257202 */ /* 0x003fde0000000f00 */
.L_x_229:
[----:B01----:R-:W-:-:S15]  /*49c0*/  BSSY B6, `(.L_x_78) ;  /* 0x000003c000067945 */ /* 0x003fde0003800000 */
[----:B01----:R-:W-:-:S15]  /*49d0*/  BRA `(.L_x_79) ;  /* 0x0000000000007947 */ /* 0x003fde0003800000 */
.L_x_79:
[----:B01----:R-:W-:-:S15]  /*49e0*/  MOV R28, R37 ;  /* 0x00000025001c7202 */ /* 0x003fde0000000f00 */
[----:B01----:R-:W-:-:S15]  /*49f0*/  MOV R28, R28 ;  /* 0x0000001c001c7202 */ /* 0x003fde0000000f00 */
.L_x_230:
[----:B01----:R-:W-:-:S15]  /*4a00*/  ISETP.LT.AND P0, PT, R28, 0x4, PT ;  /* 0x000000041c00780c */ /* 0x003fde0003f01270 */
[----:B01----:R-:W-:-:S15]  /*4a10*/  PLOP3.LUT P0, PT, P0, PT, PT, 0x8, 0x0 ;  /* 0x000000000000781c */ /* 0x003fde000070e170 */
[----:B01----:R-:W-:-:S15]  /*4a20*/  @P0 BRA `(.L_x_80) ;  /* 0x0000035000000947 */ /* 0x003fde0003800000 */
[----:B01----:R-:W-:-:S15]  /*4a30*/  BRA `(.L_x_81) ;  /* 0x0000000000007947 */ /* 0x003fde0003800000 */
.L_x_81:
        /* <DEDUP_REMOVED lines=8> */
[----:B01----:R-:W-:-:S15]  /*4ac0*/  SHF.L.U64.HI R5, R4, 0x7, R5 ;  /* 0x0000000704057819 */ /* 0x003fde0000010205 */
[----:B01----:R-:W-:-:S15]  /*4ad0*/  SHF.L.U32 R4, R4, 0x7, RZ ;  /* 0x0000000704047819 */ /* 0x003fde00000006ff */
[----:B01----:R-:W-:-:S15]  /*4ae0*/  IADD3 R0, P0, R16, 0x220, RZ ;  /* 0x0000022010007810 */ /* 0x003fde0007f1e0ff */
[----:B01----:R-:W-:-:S15]  /*4af0*/  IADD3.X R3, R2, RZ, RZ, P0, !PT ;  /* 0x000000ff02037210 */ /* 0x003fde00007fe4ff */
        /* <DEDUP_REMOVED lines=12> */
[----:B01----:R-:W-:-:S15]  /*4bc0*/  IADD3 R4, P0, R0, R4, RZ ;  /* 0x0000000400047210 */ /* 0x003fde0007f1e0ff */
[----:B01----:R-:W-:-:S15]  /*4bd0*/  IADD3.X R5, R3, R5, RZ, P0, !PT ;  /* 0x0000000503057210 */ /* 0x003fde00007fe4ff */
[----:B01----:R-:W-:-:S15]  /*4be0*/  MOV R0, RZ ;  /* 0x000000ff00007202 */ /* 0x003fde0000000f00 */
        /* <DEDUP_REMOVED lines=16> */
[----:B01----:R-:W-:-:S15]  /*4cf0*/  MOV R20, 32@lo((_ZN6kernel9GEMMI8TCUILi256ELi256ELi32ELi64ELi64ELi2ELb1ELb0ELb1EEEvPKaS2_Paiii + .L_x_10@srel)) ;  /* 0x0000000000147802 */ /* 0x003fde0000000f00 */
[----:B01----:R-:W-:-:S15]  /*4d00*/  MOV R21, 32@hi((_ZN6kernel9GEMMI8TCUILi256ELi256ELi32ELi64ELi64ELi2ELb1ELb0ELb1EEEvPKaS2_Paiii + .L_x_10@srel)) ;  /* 0x0000000000157802 */ /* 0x003fde0000000f00 */
[----:B01----:R-:W-:-:S15]  /*4d10*/  CALL.ABS.NOINC `(_ZN46_INTERNAL_7a73785f_15_test_gemm_i8_cu_46d8dfc76nvcuda4wmma13fill_fragmentIiLi8ELi8EEEvRNS1_11__frag_baseIT_XT0_EXT1_EEERKNS1_13helper_traitsIS4_E18fill_argument_typeE) ;  /* 0x0000000000007943 */ /* 0x003fde0003c00000 */
.L_x_10:
[----:B01----:R-:W-:-:S15]  /*4d20*/  BRA `(.L_x_82) ;  /* 0x0000000000007947 */ /* 0x003fde0003800000 */
.L_x_82:
[----:B01----:R-:W-:-:S15]  /*4d30*/  IADD3 R0, R28, 0x1, RZ ;  /* 0x000000011c007810 */ /* 0x003fde0007ffe0ff */
[----:B01----:R-:W-:-:S15]  /*4d40*/  MOV R0, R0 ;  /* 0x0000000000007202 */ /* 0x003fde0000000f00 */
.L_x_231:
[----:B01----:R-:W-:-:S15]  /*4d50*/  MOV R37, R0 ;  /* 0x0000000000257202 */ /* 0x003fde0000000f00 */
[----:B01----:R-:W-:-:S15]  /*4d60*/  MOV R37, R37 ;  /* 0x0000002500257202 */ /* 0x003fde0000000f00 */
.L_x_232:
[----:B01----:R-:W-:-:S15]  /*4d70*/  BRA `(.L_x_79) ;  /* 0xfffffc6000007947 */ /* 0x003fde000383ffff */
.L_x_80:
[----:B01----:R-:W-:-:S15]  /*4d80*/  BSYNC B6 ;  /* 0x0000000000067941 */ /* 0x003fde0003800000 */
.L_x_78:
[----:B01----:R-:W-:-:S15]  /*4d90*/  BRA `(.L_x_83) ;  /* 0x0000000000007947 */ /* 0x003fde0003800000 */
.L_x_83:
[----:B01----:R-:W-:-:S15]  /*4da0*/  IADD3 R0, R27, 0x1, RZ ;  /* 0x000000011b007810 */ /* 0x003fde0007ffe0ff */
[----:B01----:R-:W-:-:S15]  /*4db0*/  MOV R0, R0 ;  /* 0x0000000000007202 */ /* 0x003fde0000000f00 */
.L_x_225:
[----:B01----:R-:W-:-:S15]  /*4dc0*/  MOV R38, R0 ;  /* 0x0000000000267202 */ /* 0x003fde0000000f00 */
[----:B01----:R-:W-:-:S15]  /*4dd0*/  MOV R38, R38 ;  /* 0x0000002600267202 */ /* 0x003fde0000000f00 */
.L_x_226:
[----:B01----:R-:W-:-:S15]  /*4de0*/  BRA `(.L_x_75) ;  /* 0xfffffb2000007947 */ /* 0x003fde000383ffff */
.L_x_76:
[----:B01----:R-:W-:-:S15]  /*4df0*/  BSYNC B7 ;  /* 0x0000000000077941 */ /* 0x003fde0003800000 */
.L_x_74:
        /* <DEDUP_REMOVED lines=45> */
.L_x_85:
[----:B01----:R-:W-:-:S15]  /*50d0*/  BSYNC B0 ;  /* 0x0000000000007941 */ /* 0x003fde0003800000 */
.L_x_84:
        /* <DEDUP_REMOVED lines=59> */
.L_x_87:
[----:B01----:R-:W-:-:S15]  /*5490*/  BSYNC B0 ;  /* 0x0000000000007941 */ /* 0x003fde0003800000 */
.L_x_86:
        /* <DEDUP_REMOVED lines=59> */
.L_x_89:
[----:B01----:R-:W-:-:S15]  /*5850*/  BSYNC B0 ;  /* 0x0000000000007941 */ /* 0x003fde0003800000 */
.L_x_88:
        /* <DEDUP_REMOVED lines=55> */
.L_x_91:
[----:B01----:R-:W-:-:S15]  /*5bd0*/  BSYNC B0 ;  /* 0x0000000000007941 */ /* 0x003fde0003800000 */
.L_x_90:
        /* <DEDUP_REMOVED lines=55> */
.L_x_93:
[----:B01----:R-:W-:-:S15]  /*5f50*/  BSYNC B0 ;  /* 0x0000000000007941 */ /* 0x003fde0003800000 */
.L_x_92:
        /* <DEDUP_REMOVED lines=58> */
.L_x_95:
[----:B01----:R-:W-:-:S15]  /*6300*/  BSYNC B0 ;  /* 0x0000000000007941 */ /* 0x003fde0003800000 */
.L_x_94:
        /* <DEDUP_REMOVED lines=10> */
.L_x_286:
[----:B01----:R-:W-:-:S15]  /*63b0*/  MOV R0, RZ ;  /* 0x000000ff00007202 */ /* 0x003fde0000000f00 */
[----:B01----:R-:W-:-:S15]  /*63c0*/  MOV R0, R0 ;  /* 0x0000000000007202 */ /* 0x003fde0000000f00 */
[----:B01----:R-:W-:-:S15]  /*63d0*/  MOV R0, R0 ;  /* 0x0000000000007202 */ /* 0x003fde0000000f00 */
.L_x_233:
[----:B01----:R-:W-:-:S15]  /*63e0*/  MOV R3, R0 ;  /* 0x0000000000037202 */ /* 0x003fde0000000f00 */
[----:B01----:R-:W-:-:S15]  /*63f0*/  MOV R3, R3 ;  /* 0x0000000300037202 */ /* 0x003fde0000000f00 */
.L_x_234:
[----:B01----:R-:W-:-:S15]  /*6400*/  BSSY B9, `(.L_x_96) ;  /* 0x00002fe000097945 */ /* 0x003fde0003800000 */
[----:B01----:R-:W-:-:S15]  /*6410*/  BRA `(.L_x_97) ;  /* 0x0000000000007947 */ /* 0x003fde0003800000 */
.L_x_97:
[----:B01----:R-:W-:-:S15]  /*6420*/  MOV R36, R3 ;  /* 0x0000000300247202 */ /* 0x003fde0000000f00 */
[----:B01----:R-:W-:-:S15]  /*6430*/  MOV R36, R36 ;  /* 0x0000002400247202 */ /* 0x003fde0000000f00 */
.L_x_235:
[----:B01----:R-:W-:-:S15]  /*6440*/  ISETP.LT.AND P0, PT, R36, R60, PT ;  /* 0x0000003c2400720c */ /* 0x003fde0003f01270 */
[----:B01----:R-:W-:-:S15]  /*6450*/  PLOP3.LUT P0, PT, P0, PT, PT, 0x8, 0x0 ;  /* 0x000000000000781c */ /* 0x003fde000070e170 */
[----:B01----:R-:W-:-:S15]  /*6460*/  @P0 BRA `(.L_x_98) ;  /* 0x00002f7000000947 */ /* 0x003fde0003800000 */
[----:B01----:R-:W-:-:S15]  /*6470*/  BRA `(.L_x_99) ;  /* 0x0000000000007947 */ /* 0x003fde0003800000 */
.L_x_99:
[----:B01----:R-:W-:-:S15]  /*6480*/  IMAD.SHL R0, R39, 0x10, RZ ;  /* 0x0000001027007824 */ /* 0x003fde00078e02ff */
[----:B01----:R-:W-:-:S15]  /*6490*/  IADD3 R0, R0, R70, RZ ;  /* 0x0000004600007210 */ /* 0x003fde0007ffe0ff */
        /* <DEDUP_REMOVED lines=119> */
.L_x_101:
[----:B01----:R-:W-:-:S15]  /*6c10*/  BSYNC B0 ;  /* 0x0000000000007941 */ /* 0x003fde0003800000 */
.L_x_100:
        /* <DEDUP_REMOVED lines=31> */
[----:B01----:R-:W-:-:S15]  /*6e10*/  IMAD.SHL R3, R39, 0x10, RZ ;  /* 0x0000001027037824 */ /* 0x003fde00078e02ff */
[----:B01----:R-:W-:-:S15]  /*6e20*/  IADD3 R3, R3, R68, RZ ;  /* 0x0000004403037210 */ /* 0x003fde0007ffe0ff */
        /* <DEDUP_REMOVED lines=25> */
[----:B01----:R-:W-:-:S15]  /*6fc0*/  MOV R20, 32@lo((_ZN6kernel9GEMMI8TCUILi256ELi256ELi32ELi64ELi64ELi2ELb1ELb0ELb1EEEvPKaS2_Paiii + .L_x_11@srel)) ;  /* 0x0000000000147802 */ /* 0x003fde0000000f00 */
[----:B01----:R-:W-:-:S15]  /*6fd0*/  MOV R21, 32@hi((_ZN6kernel9GEMMI8TCUILi256ELi256ELi32ELi64ELi64ELi2ELb1ELb0ELb1EEEvPKaS2_Paiii + .L_x_11@srel)) ;  /* 0x0000000000157802 */ /* 0x003fde0000000f00 */
[----:B01----:R-:W-:-:S15]  /*6fe0*/  CALL.ABS.NOINC `(_ZN46_INTERNAL_7a73785f_15_test_gemm_i8_cu_46d8dfc724__cvta_generic_to_sharedEPKv) ;  /* 0x0000000000007943 */ /* 0x003fde0003c00000 */
.L_x_11:
        /* <DEDUP_REMOVED lines=49> */
.L_x_103:
[----:B01----:R-:W-:-:S15]  /*7300*/  BSYNC B0 ;  /* 0x0000000000007941 */ /* 0x003fde0003800000 */
.L_x_102:
        /* <DEDUP_REMOVED lines=61> */
.L_x_12:
        /* <DEDUP_REMOVED lines=11> */
[----:B------:R-:W-:Y:S01]  /*7790*/  @!PT LDS RZ, [RZ] ;  /* 0x00000000fffff984 */ /* 0x000fe20000000800 */
[----:B------:R-:W-:Y:S01]  /*77a0*/  @!PT LDS RZ, [RZ] ;  /* 0x00000000fffff984 */ /* 0x000fe20000000800 */
[----:B------:R-:W-:Y:S01]  /*77b0*/  @!PT LDS RZ, [RZ] ;  /* 0x00000000fffff984 */ /* 0x000fe20000000800 */
[----:B01----:R1:W-:-:S15]  /*77c0*/  LDGSTS.E.LTC128B.128 [R31], [R4.64] ;  /* 0x00000000041f7fae */ /* 0x0033de000b921d44 */
[----:B01----:R-:W-:-:S15]  /*77d0*/  MOV R0, R0 ;  /* 0x0000000000007202 */ /* 0x003fde0000000f00 */
[----:B01----:R-:W-:-:S15]  /*77e0*/  MOV R78, R78 ;  /* 0x0000004e004e7202 */ /* 0x003fde0000000f00 */
[----:B01----:R-:W-:-:S15]  /*77f0*/  MOV R79, R79 ;  /* 0x0000004f004f7202 */ /* 0x003fde0000000f00 */
[----:B01----:R1:W0:-:S15]  /*7800*/  R2UR UR4, R76 ;  /* 0x000000004c0473c2 */ /* 0x00321e00000e0000 */
[----:B01----:R1:W0:-:S15]  /*7810*/  R2UR UR5, R77 ;  /* 0x000000004d0573c2 */ /* 0x00321e00000e0000 */
[----:B01----:R1:W-:-:S15]  /*7820*/  LDGSTS.E.LTC128B.128 [R0], [R78.64] ;  /* 0x000000004e007fae */ /* 0x0033de000b921d44 */
[----:B------:R-:W0:-:S15]  /*7830*/  LDGDEPBAR ;  /* 0x00000000000079af */ /* 0x000e1e0000000000 */
[----:B------:R-:W-:-:S15]  /*7840*/  DEPBAR.LE SB0, 0x0 ;  /* 0x000080000000791a */ /* 0x000fde0000000000 */
[----:B01----:R-:W-:-:S15]  /*7850*/  WARPSYNC 0xffffffff ;  /* 0xffffffff00007948 */ /* 0x003fde0003800000 */
[----:B01----:R1:W-:-:S15]  /*7860*/  BAR.SYNC 0x0 ;  /* 0x0000000000007b1d */ /* 0x0033de0000000000 */
.L_x_287:
[----:B01----:R-:W-:-:S15]  /*7870*/  MOV R0, RZ ;  /* 0x000000ff00007202 */ /* 0x003fde0000000f00 */
[----:B01----:R-:W-:-:S15]  /*7880*/  MOV R0, R0 ;  /* 0x0000000000007202 */ /* 0x003fde0000000f00 */
[----:B01----:R-:W-:-:S15]  /*7890*/  MOV R3, R0 ;  /* 0x0000000000037202 */ /* 0x003fde0000000f00 */
.L_x_238:
[----:B01----:R-:W-:-:S15]  /*78a0*/  MOV R0, R3 ;  /* 0x0000000300007202 */ /* 0x003fde0000000f00 */
[----:B01----:R-:W-:-:S15]  /*78b0*/  MOV R0, R0 ;  /* 0x0000000000007202 */ /* 0x003fde0000000f00 */
.L_x_239:
[----:B01----:R-:W-:-:S15]  /*78c0*/  BSSY B8, `(.L_x_104) ;  /* 0x00001ab000087945 */ /* 0x003fde0003800000 */
[----:B01----:R-:W-:-:S15]  /*78d0*/  BRA `(.L_x_105) ;  /* 0x0000000000007947 */ /* 0x003fde0003800000 */
.L_x_105:
[----:B01----:R-:W-:-:S15]  /*78e0*/  MOV R31, R0 ;  /* 0x00000000001f7202 */ /* 0x003fde0000000f00 */
[----:B01----:R-:W-:-:S15]  /*78f0*/  MOV R31, R31 ;  /* 0x0000001f001f7202 */ /* 0x003fde0000000f00 */
.L_x_240:
[----:B01----:R-:W-:-:S15]  /*7900*/  ISETP.LT.AND P0, PT, R31, 0x2, PT ;  /* 0x000000021f00780c */ /* 0x003fde0003f01270 */
[----:B01----:R-:W-:-:S15]  /*7910*/  PLOP3.LUT P0, PT, P0, PT, PT, 0x8, 0x0 ;  /* 0x000000000000781c */ /* 0x003fde000070e170 */
[----:B01----:R-:W-:-:S15]  /*7920*/  @P0 BRA `(.L_x_106) ;  /* 0x00001a4000000947 */ /* 0x003fde0003800000 */
[----:B01----:R-:W-:-:S15]  /*7930*/  BRA `(.L_x_107) ;  /* 0x0000000000007947 */ /* 0x003fde0003800000 */
.L_x_107:
[----:B01----:R-:W-:-:S15]  /*7940*/  MOV R0, RZ ;  /* 0x000000ff00007202 */ /* 0x003fde0000000f00 */
[----:B01----:R-:W-:-:S15]  /*7950*/  MOV R0, R0 ;  /* 0x0000000000007202 */ /* 0x003fde0000000f00 */
[----:B01----:R-:W-:-:S15]  /*7960*/  MOV R0, R0 ;  /* 0x0000000000007202 */ /* 0x003fde0000000f00 */
.L_x_243:
[----:B01----:R-:W-:-:S15]  /*7970*/  MOV R28, R0 ;  /* 0x00000000001c7202 */ /* 0x003fde0000000f00 */
[----:B01----:R-:W-:-:S15]  /*7980*/  MOV R28, R28 ;  /* 0x0000001c001c7202 */ /* 0x003fde0000000f00 */
.L_x_244:
[----:B01----:R-:W-:-:S15]  /*7990*/  BSSY B7, `(.L_x_108) ;  /* 0x0000197000077945 */ /* 0x003fde0003800000 */
[----:B01----:R-:W-:-:S15]  /*79a0*/  BRA `(.L_x_109) ;  /* 0x0000000000007947 */ /* 0x003fde0003800000 */
.L_x_109:
[----:B01----:R-:W-:-:S15]  /*79b0*/  MOV R30, R28 ;  /* 0x0000001c001e7202 */ /* 0x003fde0000000f00 */
[----:B01----:R-:W-:-:S15]  /*79c0*/  MOV R30, R30 ;  /* 0x0000001e001e7202 */ /* 0x003fde0000000f00 */
.L_x_245:
[----:B01----:R-:W-:-:S15]  /*79d0*/  ISETP.LT.AND P0, PT, R30, 0x4, PT ;  /* 0x000000041e00780c */ /* 0x003fde0003f01270 */
[----:B01----:R-:W-:-:S15]  /*79e0*/  PLOP3.LUT P0, PT, P0, PT, PT, 0x8, 0x0 ;  /* 0x000000000000781c */ /* 0x003fde000070e170 */
[----:B01----:R-:W-:-:S15]  /*79f0*/  @P0 BRA `(.L_x_110) ;  /* 0x0000190000000947 */ /* 0x003fde0003800000 */
[----:B01----:R-:W-:-:S15]  /*7a00*/  BRA `(.L_x_111) ;  /* 0x0000000000007947 */ /* 0x003fde0003800000 */
.L_x_111:
        /* <DEDUP_REMOVED lines=73> */
.L_x_113:
[----:B01----:R-:W-:-:S15]  /*7ea0*/  BSYNC B0 ;  /* 0x0000000000007941 */ /* 0x003fde0003800000 */
.L_x_112:
        /* <DEDUP_REMOVED lines=32> */
[----:B01----:R-:W-:-:S15]  /*80b0*/  IMAD.SHL R3, R3, 0x20, RZ ;  /* 0x0000002003037824 */ /* 0x003fde00078e02ff */
[----:B01----:R-:W-:-:S15]  /*80c0*/  MOV R8, 0x20 ;  /* 0x0000002000087802 */ /* 0x003fde0000000f00 */
[----:B01----:R-:W-:-:S15]  /*80d0*/  IMAD.SHL R6, R31, 0x10, RZ ;  /* 0x000000101f067824 */ /* 0x003fde00078e02ff */
[----:B01----:R-:W-:-:S15]  /*80e0*/  IADD3 R3, R3, R6, RZ ;  /* 0x0000000603037210 */ /* 0x003fde0007ffe0ff */
        /* <DEDUP_REMOVED lines=18> */
[----:B01----:R-:W-:-:S15]  /*8210*/  CALL.ABS.NOINC `(_ZN46_INTERNAL_7a73785f_15_test_gemm_i8_cu_46d8dfc76nvcuda4wmma16load_matrix_syncERNS1_8fragmentINS1_8matrix_aELi16ELi16ELi16EaNS1_9row_majorEEEPKaj) ;  /* 0x0000000000007943 */ /* 0x003fde0003c00000 */
.L_x_13:
[----:B01----:R-:W-:-:S15]  /*8220*/  MOV R0, RZ ;  /* 0x000000ff00007202 */ /* 0x003fde0000000f00 */
[----:B01----:R-:W-:-:S15]  /*8230*/  MOV R0, R0 ;  /* 0x0000000000007202 */ /* 0x003fde0000000f00 */
[----:B01----:R-:W-:-:S15]  /*8240*/  MOV R0, R0 ;  /* 0x0000000000007202 */ /* 0x003fde0000000f00 */
.L_x_248:
[----:B01----:R-:W-:-:S15]  /*8250*/  MOV R27, R0 ;  /* 0x00000000001b7202 */ /* 0x003fde0000000f00 */
[----:B01----:R-:W-:-:S15]  /*8260*/  MOV R27, R27 ;  /* 0x0000001b001b7202 */ /* 0x003fde0000000f00 */
.L_x_249:
[----:B01----:R-:W-:-:S15]  /*8270*/  BSSY B6, `(.L_x_114) ;  /* 0x0000102000067945 */ /* 0x003fde0003800000 */
[----:B01----:R-:W-:-:S15]  /*8280*/  BRA `(.L_x_115) ;  /* 0x0000000000007947 */ /* 0x003fde0003800000 */
.L_x_115:
[----:B01----:R-:W-:-:S15]  /*8290*/  MOV R29, R27 ;  /* 0x0000001b001d7202 */ /* 0x003fde0000000f00 */
[----:B01----:R-:W-:-:S15]  /*82a0*/  MOV R29, R29 ;  /* 0x0000001d001d7202 */ /* 0x003fde0000000f00 */
.L_x_250:
[----:B01----:R-:W-:-:S15]  /*82b0*/  ISETP.LT.AND P0, PT, R29, 0x4, PT ;  /* 0x000000041d00780c */ /* 0x003fde0003f01270 */
[----:B01----:R-:W-:-:S15]  /*82c0*/  PLOP3.LUT P0, PT, P0, PT, PT, 0x8, 0x0 ;  /* 0x000000000000781c */ /* 0x003fde000070e170 */
[----:B01----:R-:W-:-:S15]  /*82d0*/  @P0 BRA `(.L_x_116) ;  /* 0x00000fb000000947 */ /* 0x003fde0003800000 */
[----:B01----:R-:W-:-:S15]  /*82e0*/  BRA `(.L_x_117) ;  /* 0x0000000000007947 */ /* 0x003fde0003800000 */
.L_x_117:
        /* <DEDUP_REMOVED lines=75> */
.L_x_119:
[----:B01----:R-:W-:-:S15]  /*87a0*/  BSYNC B0 ;  /* 0x0000000000007941 */ /* 0x003fde0003800000 */
.L_x_118:
        /* <DEDUP_REMOVED lines=54> */
[----:B01----:R-:W-:-:S15]  /*8b10*/  CALL.ABS.NOINC `(_ZN46_INTERNAL_7a73785f_15_test_gemm_i8_cu_46d8dfc76nvcuda4wmma16load_matrix_syncERNS1_8fragmentINS1_8matrix_bELi16ELi16ELi16EaNS1_9col_majorEEEPKaj) ;  /* 0x0000000000007943 */ /* 0x003fde0003c00000 */
.L_x_14:
        /* <DEDUP_REMOVED lines=112> */
[----:B01----:R-:W-:-:S15]  /*9220*/  CALL.ABS.NOINC `(_ZN46_INTERNAL_7a73785f_15_test_gemm_i8_cu_46d8dfc76nvcuda4wmma8mma_syncERNS1_8fragmentINS1_11accumulatorELi16ELi16ELi16EivEERKNS2_INS1_8matrix_aELi16ELi16ELi16EaNS1_9row_majorEEERKNS2_INS1_8matrix_bELi16ELi16ELi16EaNS1_9col_majorEEERKS4_b) ;  /* 0x0000000000007943 */ /* 0x003fde0003c00000 */
.L_x_15:
[----:B01----:R-:W-:-:S15]  /*9230*/  BRA `(.L_x_120) ;  /* 0x0000000000007947 */ /* 0x003fde0003800000 */
.L_x_120:
[----:B01----:R-:W-:-:S15]  /*9240*/  IADD3 R0, R29, 0x1, RZ ;  /* 0x000000011d007810 */ /* 0x003fde0007ffe0ff */
[----:B01----:R-:W-:-:S15]  /*9250*/  MOV R0, R0 ;  /* 0x0000000000007202 */ /* 0x003fde0000000f00 */
.L_x_251:
[----:B01----:R-:W-:-:S15]  /*9260*/  MOV R27, R0 ;  /* 0x00000000001b7202 */ /* 0x003fde0000000f00 */
[----:B01----:R-:W-:-:S15]  /*9270*/  MOV R27, R27 ;  /* 0x0000001b001b7202 */ /* 0x003fde0000000f00 */
.L_x_252:
[----:B01----:R-:W-:-:S15]  /*9280*/  BRA `(.L_x_115) ;  /* 0xfffff00000007947 */ /* 0x003fde000383ffff */
.L_x_116:
[----:B01----:R-:W-:-:S15]  /*9290*/  BSYNC B6 ;  /* 0x0000000000067941 */ /* 0x003fde0003800000 */
.L_x_114:
[----:B01----:R-:W-:-:S15]  /*92a0*/  BRA `(.L_x_121) ;  /* 0x0000000000007947 */ /* 0x003fde0003800000 */
.L_x_121:
[----:B01----:R-:W-:-:S15]  /*92b0*/  IADD3 R0, R30, 0x1, RZ ;  /* 0x000000011e007810 */ /* 0x003fde0007ffe0ff */
[----:B01----:R-:W-:-:S15]  /*92c0*/  MOV R0, R0 ;  /* 0x0000000000007202 */ /* 0x003fde0000000f00 */
.L_x_246:
[----:B01----:R-:W-:-:S15]  /*92d0*/  MOV R28, R0 ;  /* 0x00000000001c7202 */ /* 0x003fde0000000f00 */
[----:B01----:R-:W-:-:S15]  /*92e0*/  MOV R28, R28 ;  /* 0x0000001c001c7202 */ /* 0x003fde0000000f00 */
.L_x_247:
[----:B01----:R-:W-:-:S15]  /*92f0*/  BRA `(.L_x_109) ;  /* 0xffffe6b000007947 */ /* 0x003fde000383ffff */
.L_x_110:
[----:B01----:R-:W-:-:S15]  /*9300*/  BSYNC B7 ;  /* 0x0000000000077941 */ /* 0x003fde0003800000 */
.L_x_108:
[----:B01----:R-:W-:-:S15]  /*9310*/  BRA `(.L_x_122) ;  /* 0x0000000000007947 */ /* 0x003fde0003800000 */
.L_x_122:
[----:B01----:R-:W-:-:S15]  /*9320*/  IADD3 R0, R31, 0x1, RZ ;  /* 0x000000011f007810 */ /* 0x003fde0007ffe0ff */
[----:B01----:R-:W-:-:S15]  /*9330*/  MOV R3, R0 ;  /* 0x0000000000037202 */ /* 0x003fde0000000f00 */
.L_x_241:
[----:B01----:R-:W-:-:S15]  /*9340*/  MOV R0, R3 ;  /* 0x0000000300007202 */ /* 0x003fde0000000f00 */
[----:B01----:R-:W-:-:S15]  /*9350*/  MOV R0, R0 ;  /* 0x0000000000007202 */ /* 0x003fde0000000f00 */
.L_x_242:
[----:B01----:R-:W-:-:S15]  /*9360*/  BRA `(.L_x_105) ;  /* 0xffffe57000007947 */ /* 0x003fde000383ffff */
.L_x_106:
[----:B01----:R-:W-:-:S15]  /*9370*/  BSYNC B8 ;  /* 0x0000000000087941 */ /* 0x003fde0003800000 */
.L_x_104:
[----:B01----:R-:W-:-:S15]  /*9380*/  BRA `(.L_x_123) ;  /* 0x0000000000007947 */ /* 0x003fde0003800000 */
.L_x_123:
[----:B01----:R-:W-:-:S15]  /*9390*/  IADD3 R3, R36, 0x1, RZ ;  /* 0x0000000124037810 */ /* 0x003fde0007ffe0ff */
[----:B01----:R-:W-:-:S15]  /*93a0*/  MOV R4, R3 ;  /* 0x0000000300047202 */ /* 0x003fde0000000f00 */
.L_x_236:
[----:B01----:R-:W-:-:S15]  /*93b0*/  MOV R3, R4 ;  /* 0x0000000400037202 */ /* 0x003fde0000000f00 */
[----:B01----:R-:W-:-:S15]  /*93c0*/  MOV R3, R3 ;  /* 0x0000000300037202 */ /* 0x003fde0000000f00 */
.L_x_237:
[----:B01----:R-:W-:-:S15]  /*93d0*/  BRA `(.L_x_97) ;  /* 0xffffd04000007947 */ /* 0x003fde000383ffff */
.L_x_98:
[----:B01----:R-:W-:-:S15]  /*93e0*/  BSYNC B9 ;  /* 0x0000000000097941 */ /* 0x003fde0003800000 */
.L_x_96:
[----:B01----:R-:W-:-:S15]  /*93f0*/  MOV R4, RZ ;  /* 0x000000ff00047202 */ /* 0x003fde0000000f00 */
[----:B01----:R-:W-:-:S15]  /*9400*/  MOV R4, R4 ;  /* 0x0000000400047202 */ /* 0x003fde0000000f00 */
[----:B01----:R-:W-:-:S15]  /*9410*/  MOV R4, R4 ;  /* 0x0000000400047202 */ /* 0x003fde0000000f00 */
.L_x_253:
[----:B01----:R-:W-:-:S15]  /*9420*/  MOV R4, R4 ;  /* 0x0000000400047202 */ /* 0x003fde0000000f00 */
[----:B01----:R-:W-:-:S15]  /*9430*/  MOV R5, R4 ;  /* 0x0000000400057202 */ /* 0x003fde0000000f00 */
.L_x_254:
[----:B01----:R-:W-:-:S15]  /*9440*/  BSSY B0, `(.L_x_124) ;  /* 0x000018f000007945 */ /* 0x003fde0003800000 */
[----:B01----:R-:W-:-:S15]  /*9450*/  BRA `(.L_x_125) ;  /* 0x0000000000007947 */ /* 0x003fde0003800000 */
.L_x_125:
[----:B01----:R-:W-:-:S15]  /*9460*/  MOV R4, R5 ;  /* 0x0000000500047202 */ /* 0x003fde0000000f00 */
[----:B01----:R-:W-:-:S15]  /*9470*/  MOV R4, R4 ;  /* 0x0000000400047202 */ /* 0x003fde0000000f00 */
.L_x_255:
[----:B01----:R-:W-:-:S15]  /*9480*/  ISETP.LT.AND P0, PT, R4, 0x4, PT ;  /* 0x000000040400780c */ /* 0x003fde0003f01270 */
[----:B01----:R-:W-:-:S15]  /*9490*/  PLOP3.LUT P0, PT, P0, PT, PT, 0x8, 0x0 ;  /* 0x000000000000781c */ /* 0x003fde000070e170 */
[----:B01----:R-:W-:-:S15]  /*94a0*/  @P0 BRA `(.L_x_126) ;  /* 0x0000188000000947 */ /* 0x003fde0003800000 */
[----:B01----:R-:W-:-:S15]  /*94b0*/  BRA `(.L_x_127) ;  /* 0x0000000000007947 */ /* 0x003fde0003800000 */
.L_x_127:
[----:B01----:R-:W-:-:S15]  /*94c0*/  MOV R5, RZ ;  /* 0x000000ff00057202 */ /* 0x003fde0000000f00 */
[----:B01----:R-:W-:-:S15]  /*94d0*/  MOV R5, R5 ;  /* 0x0000000500057202 */ /* 0x003fde0000000f00 */
[----:B01----:R-:W-:-:S15]  /*94e0*/  MOV R5, R5 ;  /* 0x0000000500057202 */ /* 0x003fde0000000f00 */
.L_x_258:
[----:B01----:R-:W-:-:S15]  /*94f0*/  MOV R5, R5 ;  /* 0x0000000500057202 */ /* 0x003fde0000000f00 */
[----:B01----:R-:W-:-:S15]  /*9500*/  MOV R6, R5 ;  /* 0x0000000500067202 */ /* 0x003fde0000000f00 */
.L_x_259:
[----:B01----:R-:W-:-:S15]  /*9510*/  BSSY B1, `(.L_x_128) ;  /* 0x000017b000017945 */ /* 0x003fde0003800000 */
[----:B01----:R-:W-:-:S15]  /*9520*/  BRA `(.L_x_129) ;  /* 0x0000000000007947 */ /* 0x003fde0003800000 */
.L_x_129:
[----:B01----:R-:W-:-:S15]  /*9530*/  MOV R5, R6 ;  /* 0x0000000600057202 */ /* 0x003fde0000000f00 */
[----:B01----:R-:W-:-:S15]  /*9540*/  MOV R5, R5 ;  /* 0x0000000500057202 */ /* 0x003fde0000000f00 */
.L_x_260:
[----:B01----:R-:W-:-:S15]  /*9550*/  ISETP.LT.AND P0, PT, R5, 0x4, PT ;  /* 0x000000040500780c */ /* 0x003fde0003f01270 */
[----:B01----:R-:W-:-:S15]  /*9560*/  PLOP3.LUT P0, PT, P0, PT, PT, 0x8, 0x0 ;  /* 0x000000000000781c */ /* 0x003fde000070e170 */
[----:B01----:R-:W-:-:S15]  /*9570*/  @P0 BRA `(.L_x_130) ;  /* 0x0000174000000947 */ /* 0x003fde0003800000 */
[----:B01----:R-:W-:-:S15]  /*9580*/  BRA `(.L_x_131) ;  /* 0x0000000000007947 */ /* 0x003fde0003800000 */
.L_x_131:
        /* <DEDUP_REMOVED lines=103> */
[----:B01----:R-:W-:-:S15]  /*9c00*/  SHF.L.U32 R8, R8, 0x8, RZ ;  /* 0x0000000808087819 */ /* 0x003fde00000006ff */
        /* <DEDUP_REMOVED lines=258> */
[----:B01----:R1:W0:-:S15]  /*ac30*/  R2UR UR4, R76 ;  /* 0x000000004c0473c2 */ /* 0x00321e00000e0000 */
[----:B01----:R1:W0:-:S15]  /*ac40*/  R2UR UR5, R77 ;  /* 0x000000004d0573c2 */ /* 0x00321e00000e0000 */
[----:B01----:R1:W-:-:S15]  /*ac50*/  ST.E [R8.64], R10 ;  /* 0x0000000a08007985 */ /* 0x0033de000c101904 */
.L_x_288:
[----:B01----:R-:W-:-:S15]  /*ac60*/  BRA `(.L_x_132) ;  /* 0x0000000000007947 */ /* 0x003fde0003800000 */
.L_x_132:
[----:B01----:R-:W-:-:S15]  /*ac70*/  IADD3 R6, R5, 0x1, RZ ;  /* 0x0000000105067810 */ /* 0x003fde0007ffe0ff */
[----:B01----:R-:W-:-:S15]  /*ac80*/  MOV R7, R6 ;  /* 0x0000000600077202 */ /* 0x003fde0000000f00 */
.L_x_261:
[----:B01----:R-:W-:-:S15]  /*ac90*/  MOV R6, R7 ;  /* 0x0000000700067202 */ /* 0x003fde0000000f00 */
[----:B01----:R-:W-:-:S15]  /*aca0*/  MOV R6, R6 ;  /* 0x0000000600067202 */ /* 0x003fde0000000f00 */
.L_x_262:
[----:B01----:R-:W-:-:S15]  /*acb0*/  BRA `(.L_x_129) ;  /* 0xffffe87000007947 */ /* 0x003fde000383ffff */
.L_x_130:
[----:B01----:R-:W-:-:S15]  /*acc0*/  BSYNC B1 ;  /* 0x0000000000017941 */ /* 0x003fde0003800000 */
.L_x_128:
[----:B01----:R-:W-:-:S15]  /*acd0*/  BRA `(.L_x_133) ;  /* 0x0000000000007947 */ /* 0x003fde0003800000 */
.L_x_133:
[----:B01----:R-:W-:-:S15]  /*ace0*/  IADD3 R5, R4, 0x1, RZ ;  /* 0x0000000104057810 */ /* 0x003fde0007ffe0ff */
[----:B01----:R-:W-:-:S15]  /*acf0*/  MOV R7, R5 ;  /* 0x0000000500077202 */ /* 0x003fde0000000f00 */
.L_x_256:
[----:B01----:R-:W-:-:S15]  /*ad00*/  MOV R5, R7 ;  /* 0x0000000700057202 */ /* 0x003fde0000000f00 */
[----:B01----:R-:W-:-:S15]  /*ad10*/  MOV R5, R5 ;  /* 0x0000000500057202 */ /* 0x003fde0000000f00 */
.L_x_257:
[----:B01----:R-:W-:-:S15]  /*ad20*/  BRA `(.L_x_125) ;  /* 0xffffe73000007947 */ /* 0x003fde000383ffff */
.L_x_126:
[----:B01----:R-:W-:-:S15]  /*ad30*/  BSYNC B0 ;  /* 0x0000000000007941 */ /* 0x003fde0003800000 */
.L_x_124:
[----:B------:R-:W-:Y:S06]  /*ad40*/  MEMBAR.SC.VC ;  /* 0x0000000000007992 */ /* 0x000fec0000005000 */
[----:B01----:R-:W-:-:S00]  /*ad50*/  ERRBAR ;  /* 0x00000000000079ab */ /* 0x003fc00000000000 */
[----:B01----:R-:W-:-:S15]  /*ad60*/  EXIT ;  /* 0x000000000000794d */ /* 0x003fde0003800000 */
.L_x_271:
[----:B01----:R-:W-:-:S15]  /*ad70*/  NOP ;  /* 0x0000000000007918 */ /* 0x003fde0000000000 */
.L_x_134:
        /* <DEDUP_REMOVED lines=16> */
.L_x_227:


//--------------------- .text._ZN4dim3C1Ejjj      --------------------------
	.section	.text._ZN4dim3C1Ejjj,"ax",@progbits
	.sectioninfo	@"SHI_REGISTERS=24"
	.align	128
        .global         _ZN4dim3C1Ejjj
        .type           _ZN4dim3C1Ejjj,@function
        .size           _ZN4dim3C1Ejjj,(.L_x_294 - _ZN4dim3C1Ejjj)
_ZN4dim3C1Ejjj:
.text._ZN4dim3C1Ejjj:
[----:B01----:R-:W-:-:S15]  /*0000*/  MOV R8, R8 ;  /* 0x0000000800087202 */ /* 0x003fde0000000f00 */
[----:B01----:R-:W-:-:S15]  /*0010*/  MOV R7, R7 ;  /* 0x0000000700077202 */ /* 0x003fde0000000f00 */
[----:B01----:R-:W-:-:S15]  /*0020*/  MOV R6, R6 ;  /* 0x0000000600067202 */ /* 0x003fde0000000f00 */
[----:B01----:R-:W-:-:S15]  /*0030*/  MOV R5, R5 ;  /* 0x0000000500057202 */ /* 0x003fde0000000f00 */
[----:B01----:R-:W-:-:S15]  /*0040*/  MOV R4, R4 ;  /* 0x0000000400047202 */ /* 0x003fde0000000f00 */
[----:B01----:R-:W-:-:S15]  /*0050*/  MOV R10, c[0x0][0x118] ;  /* 0x00004600000a7a02 */ /* 0x003fde0000000f00 */
[----:B01----:R-:W-:-:S15]  /*0060*/  MOV R11, c[0x0][0x11c] ;  /* 0x00004700000b7a02 */ /* 0x003fde0000000f00 */
        /* <DEDUP_REMOVED lines=38> */
.L_x_135:
[----:B01----:R-:W-:-:S15]  /*02d0*/  RET.ABS.NODEC R20 0x0 ;  /* 0x0000000014007950 */ /* 0x003fde0003e00000 */
.L_x_136:
        /* <DEDUP_REMOVED lines=10> */
.L_x_294:


//--------------------- .text._ZN4dim3C2Ejjj      --------------------------
	.section	.text._ZN4dim3C2Ejjj,"ax",@progbits
	.sectioninfo	@"SHI_REGISTERS=24"
	.align	128
        .global         _ZN4dim3C2Ejjj
        .type           _ZN4dim3C2Ejjj,@function
        .size           _ZN4dim3C2Ejjj,(.L_x_327 - _ZN4dim3C2Ejjj)
_ZN4dim3C2Ejjj:
.text._ZN4dim3C2Ejjj:
[----:B01----:R-:W-:-:S15]  /*0000*/  IADD3 R1, R1, -0x8, RZ ;  /* 0xfffffff801017810 */ /* 0x003fde0007ffe0ff */
[----:B01----:R1:W0:-:S15]  /*0010*/  S2R R0, SR_LMEMHIOFF ;  /* 0x0000000000007919 */ /* 0x00321e0000003700 */
[----:B01----:R-:W-:-:S15]  /*0020*/  ISETP.GE.U32.AND P0, PT, R1, R0, PT ;  /* 0x000000000100720c */ /* 0x003fde0003f06070 */
[----:B01----:R-:W-:-:S15]  /*0030*/  @P0 BRA `(.L_x_137) ;  /* 0x0000001000000947 */ /* 0x003fde0003800000 */
[----:B01----:R-:W-:-:S15]  /*0040*/  BPT.TRAP 0x1 ;  /* 0x000000040000795c */ /* 0x003fde0000300000 */
.L_x_137:
[----:B01----:R1:W-:-:S15]  /*0050*/  STL [R1+0x4], R21 ;  /* 0x0000041501007387 */ /* 0x0033de0000100800 */
[----:B01----:R1:W-:-:S15]  /*0060*/  STL [R1], R20 ;  /* 0x0000001401007387 */ /* 0x0033de0000100800 */
        /* <DEDUP_REMOVED lines=15> */
[----:B01----:R-:W-:-:S15]  /*0160*/  MOV R20, 32@lo((_ZN4dim3C2Ejjj + .L_x_16@srel)) ;  /* 0x0000000000147802 */ /* 0x003fde0000000f00 */
[----:B01----:R-:W-:-:S15]  /*0170*/  MOV R21, 32@hi((_ZN4dim3C2Ejjj + .L_x_16@srel)) ;  /* 0x0000000000157802 */ /* 0x003fde0000000f00 */
[----:B01----:R-:W-:-:S15]  /*0180*/  CALL.ABS.NOINC `(_ZN4dim3C1Ejjj) ;  /* 0x0000000000007943 */ /* 0x003fde0003c00000 */
.L_x_16:
[----:B01----:R1:W0:-:S15]  /*0190*/  LDL R20, [R1] ;  /* 0x0000000001147983 */ /* 0x00321e0000100800 */
[----:B01----:R1:W0:-:S15]  /*01a0*/  LDL R21, [R1+0x4] ;  /* 0x0000040001157983 */ /* 0x00321e0000100800 */
[----:B01----:R-:W-:-:S15]  /*01b0*/  IADD3 R1, R1, 0x8, RZ ;  /* 0x0000000801017810 */ /* 0x003fde0007ffe0ff */
[----:B01----:R-:W-:-:S15]  /*01c0*/  RET.ABS.NODEC R20 0x0 ;  /* 0x0000000014007950 */ /* 0x003fde0003e00000 */
.L_x_138:
        /* <DEDUP_REMOVED lines=11> */
.L_x_327:


//--------------------- .text._ZN4dim3C2E5uint3   --------------------------
	.section	.text._ZN4dim3C2E5uint3,"ax",@progbits
	.sectioninfo	@"SHI_REGISTERS=24"
	.align	128
        .global         _ZN4dim3C2E5uint3
        .type           _ZN4dim3C2E5uint3,@function
        .size           _ZN4dim3C2E5uint3,(.L_x_328 - _ZN4dim3C2E5uint3)
_ZN4dim3C2E5uint3:
.text._ZN4dim3C2E5uint3:
[----:B01----:R-:W-:-:S15]  /*0000*/  IADD3 R1, R1, -0x18, RZ ;  /* 0xffffffe801017810 */ /* 0x003fde0007ffe0ff */
[----:B01----:R1:W0:-:S15]  /*0010*/  S2R R0, SR_LMEMHIOFF ;  /* 0x0000000000007919 */ /* 0x00321e0000003700 */
[----:B01----:R-:W-:-:S15]  /*0020*/  ISETP.GE.U32.AND P0, PT, R1, R0, PT ;  /* 0x000000000100720c */ /* 0x003fde0003f06070 */
[----:B01----:R-:W-:-:S15]  /*0030*/  @P0 BRA `(.L_x_139) ;  /* 0x0000001000000947 */ /* 0x003fde0003800000 */
[----:B01----:R-:W-:-:S15]  /*0040*/  BPT.TRAP 0x1 ;  /* 0x000000040000795c */ /* 0x003fde0000300000 */
.L_x_139:
[----:B01----:R1:W-:-:S15]  /*0050*/  STL [R1+0x10], R21 ;  /* 0x0000101501007387 */ /* 0x0033de0000100800 */
[----:B01----:R1:W-:-:S15]  /*0060*/  STL [R1+0xc], R20 ;  /* 0x00000c1401007387 */ /* 0x0033de0000100800 */
        /* <DEDUP_REMOVED lines=82> */
[----:B01----:R-:W-:-:S15]  /*0590*/  MOV R8, R8 ;  /* 0x0000000800087202 */ /* 0x003fde0000000f00 */
[----:B01----:R-:W-:-:S15]  /*05a0*/  MOV R20, 32@lo((_ZN4dim3C2E5uint3 + .L_x_17@srel)) ;  /* 0x0000000000147802 */ /* 0x003fde0000000f00 */
[----:B01----:R-:W-:-:S15]  /*05b0*/  MOV R21, 32@hi((_ZN4dim3C2E5uint3 + .L_x_17@srel)) ;  /* 0x0000000000157802 */ /* 0x003fde0000000f00 */
[----:B01----:R-:W-:-:S15]  /*05c0*/  CALL.ABS.NOINC `(_ZN4dim3C1E5uint3) ;  /* 0x0000000000007943 */ /* 0x003fde0003c00000 */
.L_x_17:
[----:B01----:R1:W0:-:S15]  /*05d0*/  LDL R20, [R1+0xc] ;  /* 0x00000c0001147983 */ /* 0x00321e0000100800 */
[----:B01----:R1:W0:-:S15]  /*05e0*/  LDL R21, [R1+0x10] ;  /* 0x0000100001157983 */ /* 0x00321e0000100800 */
[----:B01----:R-:W-:-:S15]  /*05f0*/  IADD3 R1, R1, 0x18, RZ ;  /* 0x0000001801017810 */ /* 0x003fde0007ffe0ff */
[----:B01----:R-:W-:-:S15]  /*0600*/  RET.ABS.NODEC R20 0x0 ;  /* 0x0000000014007950 */ /* 0x003fde0003e00000 */
.L_x_140:
        /* <DEDUP_REMOVED lines=15> */
.L_x_328:


//--------------------- .text._ZNSt10_Head_baseILm0ESt23mersenne_twister_engineImLm32ELm624ELm397ELm31ELm2567483615ELm11ELm4294967295ELm7ELm2636928640ELm15ELm4022730752ELm18ELm1812433253EELb0EEC1IRS1_EEOT_ --------------------------
	.section	.text._ZNSt10_Head_baseILm0ESt23mersenne_twister_engineImLm32ELm624ELm397ELm31ELm2567483615ELm11ELm4294967295ELm7ELm2636928640ELm15ELm4022730752ELm18ELm1812433253EELb0EEC1IRS1_EEOT_,"ax",@progbits
	.sectioninfo	@"SHI_REGISTERS=26"
	.align	128
        .global         _ZNSt10_Head_baseILm0ESt23mersenne_twister_engineImLm32ELm624ELm397ELm31ELm2567483615ELm11ELm4294967295ELm7ELm2636928640ELm15ELm4022730752ELm18ELm1812433253EELb0EEC1IRS1_EEOT_
        .type           _ZNSt10_Head_baseILm0ESt23mersenne_twister_engineImLm32ELm624ELm397ELm31ELm2567483615ELm11ELm4294967295ELm7ELm2636928640ELm15ELm4022730752ELm18ELm1812433253EELb0EEC1IRS1_EEOT_,@function
        .size           _ZNSt10_Head_baseILm0ESt23mersenne_twister_engineImLm32ELm624ELm397ELm31ELm2567483615ELm11ELm4294967295ELm7ELm2636928640ELm15ELm4022730752ELm18ELm1812433253EELb0EEC1IRS1_EEOT_,(.L_x_296 - _ZNSt10_Head_baseILm0ESt23mersenne_twister_engineImLm32ELm624ELm397ELm31ELm2567483615ELm11ELm4294967295ELm7ELm2636928640ELm15ELm4022730752ELm18ELm1812433253EELb0EEC1IRS1_EEOT_)
_ZNSt10_Head_baseILm0ESt23mersenne_twister_engineImLm32ELm624ELm397ELm31ELm2567483615ELm11ELm4294967295ELm7ELm2636928640ELm15ELm4022730752ELm18ELm1812433253EELb0EEC1IRS1_EEOT_:
.text._ZNSt10_Head_baseILm0ESt23mersenne_twister_engineImLm32ELm624ELm397ELm31ELm2567483615ELm11ELm4294967295ELm7ELm2636928640ELm15ELm4022730752ELm18ELm1812433253EELb0EEC1IRS1_EEOT_:
[----:B01----:R-:W-:-:S15]  /*0000*/  IADD3 R1, R1, -0x20, RZ ;  /* 0xffffffe001017810 */ /* 0x003fde0007ffe0ff */
[----:B01----:R1:W0:-:S15]  /*0010*/  S2R R0, SR_LMEMHIOFF ;  /* 0x0000000000007919 */ /* 0x00321e0000003700 */
[----:B01----:R-:W-:-:S15]  /*0020*/  ISETP.GE.U32.AND P0, PT, R1, R0, PT ;  /* 0x000000000100720c */ /* 0x003fde0003f06070 */
[----:B01----:R-:W-:-:S15]  /*0030*/  @P0 BRA `(.L_x_141) ;  /* 0x0000001000000947 */ /* 0x003fde0003800000 */
[----:B01----:R-:W-:-:S15]  /*0040*/  BPT.TRAP 0x1 ;  /* 0x000000040000795c */ /* 0x003fde0000300000 */
.L_x_141:
[----:B01----:R1:W-:-:S15]  /*0050*/  STL [R1+0x1c], R23 ;  /* 0x00001c1701007387 */ /* 0x0033de0000100800 */
[----:B01----:R1:W-:-:S15]  /*0060*/  STL [R1+0x18], R22 ;  /* 0x0000181601007387 */ /* 0x0033de0000100800 */
[----:B01----:R1:W-:-:S15]  /*0070*/  STL [R1+0x14], R21 ;  /* 0x0000141501007387 */ /* 0x0033de0000100800 */
[----:B01----:R1:W-:-:S15]  /*0080*/  STL [R1+0x10], R20 ;  /* 0x0000101401007387 */ /* 0x0033de0000100800 */
[----:B01----:R1:W-:-:S15]  /*0090*/  STL [R1+0xc], R19 ;  /* 0x00000c1301007387 */ /* 0x0033de0000100800 */
[----:B01----:R1:W-:-:S15]  /*00a0*/  STL [R1+0x8], R18 ;  /* 0x0000081201007387 */ /* 0x0033de0000100800 */
[----:B01----:R1:W-:-:S15]  /*00b0*/  STL [R1+0x4], R16 ;  /* 0x0000041001007387 */ /* 0x0033de0000100800 */
[----:B01----:R1:W-:-:S15]  /*00c0*/  STL [R1], R2 ;  /* 0x0000000201007387 */ /* 0x0033de0000100800 */
        /* <DEDUP_REMOVED lines=18> */
[----:B01----:R-:W-:-:S15]  /*01f0*/  MOV R20, 32@lo((_ZNSt10_Head_baseILm0ESt23mersenne_twister_engineImLm32ELm624ELm397ELm31ELm2567483615ELm11ELm4294967295ELm7ELm2636928640ELm15ELm4022730752ELm18ELm1812433253EELb0EEC1IRS1_EEOT_ + .L_x_18@srel)) ;  /* 0x0000000000147802 */ /* 0x003fde0000000f00 */
[----:B01----:R-:W-:-:S15]  /*0200*/  MOV R21, 32@hi((_ZNSt10_Head_baseILm0ESt23mersenne_twister_engineImLm32ELm624ELm397ELm31ELm2567483615ELm11ELm4294967295ELm7ELm2636928640ELm15ELm4022730752ELm18ELm1812433253EELb0EEC1IRS1_EEOT_ + .L_x_18@srel)) ;  /* 0x0000000000157802 */ /* 0x003fde0000000f00 */
[----:B01----:R-:W-:-:S15]  /*0210*/  CALL.ABS.NOINC `(_ZSt7forwardIRSt23mersenne_twister_engineImLm32ELm624ELm397ELm31ELm2567483615ELm11ELm4294967295ELm7ELm2636928640ELm15ELm4022730752ELm18ELm1812433253EEEOT_RNSt16remove_referenceIS3_E4typeE) ;  /* 0x0000000000007943 */ /* 0x003fde0003c00000 */
.L_x_18:
[----:B01----:R-:W-:-:S15]  /*0220*/  MOV R4, R4 ;  /* 0x0000000400047202 */ /* 0x003fde0000000f00 */
[----:B01----:R-:W-:-:S15]  /*0230*/  MOV R5, R5 ;  /* 0x0000000500057202 */ /* 0x003fde0000000f00 */
[----:B01----:R-:W-:-:S15]  /*0240*/  MOV R0, RZ ;  /* 0x000000ff00007202 */ /* 0x003fde0000000f00 */
[----:B01----:R-:W-:-:S15]  /*0250*/  PLOP3.LUT P0, PT, PT, PT, PT, 0x8, 0x0 ;  /* 0x000000000000781c */ /* 0x003fde0003f0e170 */
[----:B01----:R-:W-:-:S15]  /*0260*/  MOV R6, R0 ;  /* 0x0000000000067202 */ /* 0x003fde0000000f00 */
[----:B01----:R-:W-:-:S15]  /*0270*/  MOV R0, R4 ;  /* 0x0000000400007202 */ /* 0x003fde0000000f00 */
[----:B01----:R-:W-:-:S15]  /*0280*/  MOV R3, R5 ;  /* 0x0000000500037202 */ /* 0x003fde0000000f00 */
[----:B01----:R-:W-:-:S15]  /*0290*/  MOV R0, R0 ;  /* 0x0000000000007202 */ /* 0x003fde0000000f00 */
[----:B01----:R-:W-:-:S15]  /*02a0*/  MOV R3, R3 ;  /* 0x0000000300037202 */ /* 0x003fde0000000f00 */
[----:B01----:R-:W-:-:S15]  /*02b0*/  MOV R4, R6 ;  /* 0x0000000600047202 */ /* 0x003fde0000000f00 */
[----:B01----:R-:W-:-:S15]  /*02c0*/  BSSY B0, `(.L_x_142) ;  /* 0x0000043000007945 */ /* 0x003fde0003800000 */
[----:B01----:R-:W-:-:S15]  /*02d0*/  @P0 BRA `(.L_x_143) ;  /* 0x0000041000000947 */ /* 0x003fde0003800000 */
[----:B01----:R-:W-:-:S15]  /*02e0*/  BRA `(.L_x_144) ;  /* 0x0000000000007947 */ /* 0x003fde0003800000 */
.L_x_144:
        /* <DEDUP_REMOVED lines=59> */
[----:B01----:R-:W-:-:S15]  /*06a0*/  IADD3 R4, R4, 0x1, RZ ;  /* 0x0000000104047810 */ /* 0x003fde0007ffe0ff */
[----:B01----:R-:W-:-:S15]  /*06b0*/  ISETP.LT.U32.AND P0, PT, R4, 0x271, PT ;  /* 0x000002710400780c */ /* 0x003fde0003f01070 */
[----:B01----:R-:W-:-:S15]  /*06c0*/  MOV R4, R4 ;  /* 0x0000000400047202 */ /* 0x003fde0000000f00 */
[----:B01----:R-:W-:-:S15]  /*06d0*/  MOV R4, R4 ;  /* 0x0000000400047202 */ /* 0x003fde0000000f00 */
[----:B01----:R-:W-:-:S15]  /*06e0*/  @P0 BRA `(.L_x_144) ;  /* 0xfffffc0000000947 */ /* 0x003fde000383ffff */
.L_x_143:
[----:B01----:R-:W-:-:S15]  /*06f0*/  BSYNC B0 ;  /* 0x0000000000007941 */ /* 0x003fde0003800000 */
.L_x_142:
[----:B01----:R-:W-:-:S15]  /*0700*/  BRA `(.L_x_145) ;  /* 0x0000000000007947 */ /* 0x003fde0003800000 */
.L_x_145:
[----:B01----:R-:W-:-:S15]  /*0710*/  BRA `(.L_x_146) ;  /* 0x0000000000007947 */ /* 0x003fde0003800000 */
.L_x_146:
[----:B01----:R1:W0:-:S15]  /*0720*/  LDL R2, [R1] ;  /* 0x0000000001027983 */ /* 0x00321e0000100800 */
        /* <DEDUP_REMOVED lines=9> */
.L_x_147:
        /* <DEDUP_REMOVED lines=12> */
.L_x_296:


//--------------------- .text._ZNSt10_Head_baseILm0ESt23mersenne_twister_engineImLm32ELm624ELm397ELm31ELm2567483615ELm11ELm4294967295ELm7ELm2636928640ELm15ELm4022730752ELm18ELm1812433253EELb0EEC2IRS1_EEOT_ --------------------------
	.section	.text._ZNSt10_Head_baseILm0ESt23mersenne_twister_engineImLm32ELm624ELm397ELm31ELm2567483615ELm11ELm4294967295ELm7ELm2636928640ELm15ELm4022730752ELm18ELm1812433253EELb0EEC2IRS1_EEOT_,"ax",@progbits
	.sectioninfo	@"SHI_REGISTERS=24"
	.align	128
        .global         _ZNSt10_Head_baseILm0ESt23mersenne_twister_engineImLm32ELm624ELm397ELm31ELm2567483615ELm11ELm4294967295ELm7ELm2636928640ELm15ELm4022730752ELm18ELm1812433253EELb0EEC2IRS1_EEOT_
        .type           _ZNSt10_Head_baseILm0ESt23mersenne_twister_engineImLm32ELm624ELm397ELm31ELm2567483615ELm11ELm4294967295ELm7ELm2636928640ELm15ELm4022730752ELm18ELm1812433253EELb0EEC2IRS1_EEOT_,@function
        .size           _ZNSt10_Head_baseILm0ESt23mersenne_twister_engineImLm32ELm624ELm397ELm31ELm2567483615ELm11ELm4294967295ELm7ELm2636928640ELm15ELm4022730752ELm18ELm1812433253EELb0EEC2IRS1_EEOT_,(.L_x_330 - _ZNSt10_Head_baseILm0ESt23mersenne_twister_engineImLm32ELm624ELm397ELm31ELm2567483615ELm11ELm4294967295ELm7ELm2636928640ELm15ELm4022730752ELm18ELm1812433253EELb0EEC2IRS1_EEOT_)
_ZNSt10_Head_baseILm0ESt23mersenne_twister_engineImLm32ELm624ELm397ELm31ELm2567483615ELm11ELm4294967295ELm7ELm2636928640ELm15ELm4022730752ELm18ELm1812433253EELb0EEC2IRS1_EEOT_:
.text._ZNSt10_Head_baseILm0ESt23mersenne_twister_engineImLm32ELm624ELm397ELm31ELm2567483615ELm11ELm4294967295ELm7ELm2636928640ELm15ELm4022730752ELm18ELm1812433253EELb0EEC2IRS1_EEOT_:
[----:B01----:R-:W-:-:S15]  /*0000*/  IADD3 R1, R1, -0x8, RZ ;  /* 0xfffffff801017810 */ /* 0x003fde0007ffe0ff */
[----:B01----:R1:W0:-:S15]  /*0010*/  S2R R0, SR_LMEMHIOFF ;  /* 0x0000000000007919 */ /* 0x00321e0000003700 */
[----:B01----:R-:W-:-:S15]  /*0020*/  ISETP.GE.U32.AND P0, PT, R1, R0, PT ;  /* 0x000000000100720c */ /* 0x003fde0003f06070 */
[----:B01----:R-:W-:-:S15]  /*0030*/  @P0 BRA `(.L_x_148) ;  /* 0x0000001000000947 */ /* 0x003fde0003800000 */
[----:B01----:R-:W-:-:S15]  /*0040*/  BPT.TRAP 0x1 ;  /* 0x000000040000795c */ /* 0x003fde0000300000 */
.L_x_148:
        /* <DEDUP_REMOVED lines=14> */
[----:B01----:R-:W-:-:S15]  /*0130*/  MOV R20, 32@lo((_ZNSt10_Head_baseILm0ESt23mersenne_twister_engineImLm32ELm624ELm397ELm31ELm2567483615ELm11ELm4294967295ELm7ELm2636928640ELm15ELm4022730752ELm18ELm1812433253EELb0EEC2IRS1_EEOT_ + .L_x_19@srel)) ;  /* 0x0000000000147802 */ /* 0x003fde0000000f00 */
[----:B01----:R-:W-:-:S15]  /*0140*/  MOV R21, 32@hi((_ZNSt10_Head_baseILm0ESt23mersenne_twister_engineImLm32ELm624ELm397ELm31ELm2567483615ELm11ELm4294967295ELm7ELm2636928640ELm15ELm4022730752ELm18ELm1812433253EELb0EEC2IRS1_EEOT_ + .L_x_19@srel)) ;  /* 0x0000000000157802 */ /* 0x003fde0000000f00 */
[----:B01----:R-:W-:-:S15]  /*0150*/  CALL.ABS.NOINC `(_ZNSt10_Head_baseILm0ESt23mersenne_twister_engineImLm32ELm624ELm397ELm31ELm2567483615ELm11ELm4294967295ELm7ELm2636928640ELm15ELm4022730752ELm18ELm1812433253EELb0EEC1IRS1_EEOT_) ;  /* 0x0000000000007943 */ /* 0x003fde0003c00000 */
.L_x_19:
[----:B01----:R1:W0:-:S15]  /*0160*/  LDL R20, [R1] ;  /* 0x0000000001147983 */ /* 0x00321e0000100800 */
[----:B01----:R1:W0:-:S15]  /*0170*/  LDL R21, [R1+0x4] ;  /* 0x0000040001157983 */ /* 0x00321e0000100800 */
[----:B01----:R-:W-:-:S15]  /*0180*/  IADD3 R1, R1, 0x8, RZ ;  /* 0x0000000801017810 */ /* 0x003fde0007ffe0ff */
[----:B01----:R-:W-:-:S15]  /*0190*/  RET.ABS.NODEC R20 0x0 ;  /* 0x0000000014007950 */ /* 0x003fde0003e00000 */
.L_x_149:
        /* <DEDUP_REMOVED lines=14> */
.L_x_330:


//--------------------- .text._ZNSt11_Tuple_implILm0EJSt23mersenne_twister_engineImLm32ELm624ELm397ELm31ELm2567483615ELm11ELm4294967295ELm7ELm2636928640ELm15ELm4022730752ELm18ELm1812433253EEEEC1IRS1_EEOT_ --------------------------
	.section	.text._ZNSt11_Tuple_implILm0EJSt23mersenne_twister_engineImLm32ELm624ELm397ELm31ELm2567483615ELm11ELm4294967295ELm7ELm2636928640ELm15ELm4022730752ELm18ELm1812433253EEEEC1IRS1_EEOT_,"ax",@progbits
	.sectioninfo	@"SHI_REGISTERS=24"
	.align	128
        .global         _ZNSt11_Tuple_implILm0EJSt23mersenne_twister_engineImLm32ELm624ELm397ELm31ELm2567483615ELm11ELm4294967295ELm7ELm2636928640ELm15ELm4022730752ELm18ELm1812433253EEEEC1IRS1_EEOT_
        .type           _ZNSt11_Tuple_implILm0EJSt23mersenne_twister_engineImLm32ELm624ELm397ELm31ELm2567483615ELm11ELm4294967295ELm7ELm2636928640ELm15ELm4022730752ELm18ELm1812433253EEEEC1IRS1_EEOT_,@function
        .size           _ZNSt11_Tuple_implILm0EJSt23mersenne_twister_engineImLm32ELm624ELm397ELm31ELm2567483615ELm11ELm4294967295ELm7ELm2636928640ELm15ELm4022730752ELm18ELm1812433253EEEEC1IRS1_EEOT_,(.L_x_298 - _ZNSt11_Tuple_implILm0EJSt23mersenne_twister_engineImLm32ELm624ELm397ELm31ELm2567483615ELm11ELm4294967295ELm7ELm2636928640ELm15ELm4022730752ELm18ELm1812433253EEEEC1IRS1_EEOT_)
_ZNSt11_Tuple_implILm0EJSt23mersenne_twister_engineImLm32ELm624ELm397ELm31ELm2567483615ELm11ELm4294967295ELm7ELm2636928640ELm15ELm4022730752ELm18ELm1812433253EEEEC1IRS1_EEOT_:
.text._ZNSt11_Tuple_implILm0EJSt23mersenne_twister_engineImLm32ELm624ELm397ELm31ELm2567483615ELm11ELm4294967295ELm7ELm2636928640ELm15ELm4022730752ELm18ELm1812433253EEEEC1IRS1_EEOT_:
[----:B01----:R-:W-:-:S15]  /*0000*/  IADD3 R1, R1, -0x18, RZ ;  /* 0xffffffe801017810 */ /* 0x003fde0007ffe0ff */
[----:B01----:R1:W0:-:S15]  /*0010*/  S2R R0, SR_LMEMHIOFF ;  /* 0x0000000000007919 */ /* 0x00321e0000003700 */
[----:B01----:R-:W-:-:S15]  /*0020*/  ISETP.GE.U32.AND P0, PT, R1, R0, PT ;  /* 0x000000000100720c */ /* 0x003fde0003f06070 */
[----:B01----:R-:W-:-:S15]  /*0030*/  @P0 BRA `(.L_x_150) ;  /* 0x0000001000000947 */ /* 0x003fde0003800000 */
[----:B01----:R-:W-:-:S15]  /*0040*/  BPT.TRAP 0x1 ;  /* 0x000000040000795c */ /* 0x003fde0000300000 */
.L_x_150:
        /* <DEDUP_REMOVED lines=24> */
[----:B01----:R-:W-:-:S15]  /*01d0*/  MOV R20, 32@lo((_ZNSt11_Tuple_implILm0EJSt23mersenne_twister_engineImLm32ELm624ELm397ELm31ELm2567483615ELm11ELm4294967295ELm7ELm2636928640ELm15ELm4022730752ELm18ELm1812433253EEEEC1IRS1_EEOT_ + .L_x_20@srel)) ;  /* 0x0000000000147802 */ /* 0x003fde0000000f00 */
[----:B01----:R-:W-:-:S15]  /*01e0*/  MOV R21, 32@hi((_ZNSt11_Tuple_implILm0EJSt23mersenne_twister_engineImLm32ELm624ELm397ELm31ELm2567483615ELm11ELm4294967295ELm7ELm2636928640ELm15ELm4022730752ELm18ELm1812433253EEEEC1IRS1_EEOT_ + .L_x_20@srel)) ;  /* 0x0000000000157802 */ /* 0x003fde0000000f00 */
[----:B01----:R-:W-:-:S15]  /*01f0*/  CALL.ABS.NOINC `(_ZSt7forwardIRSt23mersenne_twister_engineImLm32ELm624ELm397ELm31ELm2567483615ELm11ELm4294967295ELm7ELm2636928640ELm15ELm4022730752ELm18ELm1812433253EEEOT_RNSt16remove_referenceIS3_E4typeE) ;  /* 0x0000000000007943 */ /* 0x003fde0003c00000 */
.L_x_20:
        /* <DEDUP_REMOVED lines=8> */
[----:B01----:R-:W-:-:S15]  /*0280*/  CALL.ABS.NOINC `(_ZNSt10_Head_baseILm0ESt23mersenne_twister_engineImLm32ELm624ELm397ELm31ELm2567483615ELm11ELm4294967295ELm7ELm2636928640ELm15ELm4022730752ELm18ELm1812433253EELb0EEC2IRS1_EEOT_) ;  /* 0x0000000000007943 */ /* 0x003fde0003c00000 */
.L_x_21:
[----:B01----:R-:W-:-:S15]  /*0290*/  BRA `(.L_x_151) ;  /* 0x0000000000007947 */ /* 0x003fde0003800000 */
.L_x_151:
[----:B01----:R1:W0:-:S15]  /*02a0*/  LDL R2, [R1] ;  /* 0x0000000001027983 */ /* 0x00321e0000100800 */
[----:B01----:R1:W0:-:S15]  /*02b0*/  LDL R16, [R1+0x4] ;  /* 0x0000040001107983 */ /* 0x00321e0000100800 */
[----:B01----:R1:W0:-:S15]  /*02c0*/  LDL R17, [R1+0x8] ;  /* 0x0000080001117983 */ /* 0x00321e0000100800 */
[----:B01----:R1:W0:-:S15]  /*02d0*/  LDL R18, [R1+0xc] ;  /* 0x00000c0001127983 */ /* 0x00321e0000100800 */
[----:B01----:R1:W0:-:S15]  /*02e0*/  LDL R20, [R1+0x10] ;  /* 0x0000100001147983 */ /* 0x00321e0000100800 */
[----:B01----:R1:W0:-:S15]  /*02f0*/  LDL R21, [R1+0x14] ;  /* 0x0000140001157983 */ /* 0x00321e0000100800 */
[----:B01----:R-:W-:-:S15]  /*0300*/  IADD3 R1, R1, 0x18, RZ ;  /* 0x0000001801017810 */ /* 0x003fde0007ffe0ff */
[----:B01----:R-:W-:-:S15]  /*0310*/  RET.ABS.NODEC R20 0x0 ;  /* 0x0000000014007950 */ /* 0x003fde0003e00000 */
.L_x_152:
        /* <DEDUP_REMOVED lines=14> */
.L_x_298:


//--------------------- .text._ZNSt11_Tuple_implILm0EJSt23mersenne_twister_engineImLm32ELm624ELm397ELm31ELm2567483615ELm11ELm4294967295ELm7ELm2636928640ELm15ELm4022730752ELm18ELm1812433253EEEEC2IRS1_EEOT_ --------------------------
	.section	.text._ZNSt11_Tuple_implILm0EJSt23mersenne_twister_engineImLm32ELm624ELm397ELm31ELm2567483615ELm11ELm4294967295ELm7ELm2636928640ELm15ELm4022730752ELm18ELm1812433253EEEEC2IRS1_EEOT_,"ax",@progbits
	.sectioninfo	@"SHI_REGISTERS=24"
	.align	128
        .global         _ZNSt11_Tuple_implILm0EJSt23mersenne_twister_engineImLm32ELm624ELm397ELm31ELm2567483615ELm11ELm4294967295ELm7ELm2636928640ELm15ELm4022730752ELm18ELm1812433253EEEEC2IRS1_EEOT_
        .type           _ZNSt11_Tuple_implILm0EJSt23mersenne_twister_engineImLm32ELm624ELm397ELm31ELm2567483615ELm11ELm4294967295ELm7ELm2636928640ELm15ELm4022730752ELm18ELm1812433253EEEEC2IRS1_EEOT_,@function
        .size           _ZNSt11_Tuple_implILm0EJSt23mersenne_twister_engineImLm32ELm624ELm397ELm31ELm2567483615ELm11ELm4294967295ELm7ELm2636928640ELm15ELm4022730752ELm18ELm1812433253EEEEC2IRS1_EEOT_,(.L_x_332 - _ZNSt11_Tuple_implILm0EJSt23mersenne_twister_engineImLm32ELm624ELm397ELm31ELm2567483615ELm11ELm4294967295ELm7ELm2636928640ELm15ELm4022730752ELm18ELm1812433253EEEEC2IRS1_EEOT_)
_ZNSt11_Tuple_implILm0EJSt23mersenne_twister_engineImLm32ELm624ELm397ELm31ELm2567483615ELm11ELm4294967295ELm7ELm2636928640ELm15ELm4022730752ELm18ELm1812433253EEEEC2IRS1_EEOT_:
.text._ZNSt11_Tuple_implILm0EJSt23mersenne_twister_engineImLm32ELm624ELm397ELm31ELm2567483615ELm11ELm4294967295ELm7ELm2636928640ELm15ELm4022730752ELm18ELm1812433253EEEEC2IRS1_EEOT_:
[----:B01----:R-:W-:-:S15]  /*0000*/  IADD3 R1, R1, -0x8, RZ ;  /* 0xfffffff801017810 */ /* 0x003fde0007ffe0ff */
[----:B01----:R1:W0:-:S15]  /*0010*/  S2R R0, SR_LMEMHIOFF ;  /* 0x0000000000007919 */ /* 0x00321e0000003700 */
[----:B01----:R-:W-:-:S15]  /*0020*/  ISETP.GE.U32.AND P0, PT, R1, R0, PT ;  /* 0x000000000100720c */ /* 0x003fde0003f06070 */
[----:B01----:R-:W-:-:S15]  /*0030*/  @P0 BRA `(.L_x_153) ;  /* 0x0000001000000947 */ /* 0x003fde0003800000 */
[----:B01----:R-:W-:-:S15]  /*0040*/  BPT.TRAP 0x1 ;  /* 0x000000040000795c */ /* 0x003fde0000300000 */
.L_x_153:
        /* <DEDUP_REMOVED lines=14> */
[----:B01----:R-:W-:-:S15]  /*0130*/  MOV R20, 32@lo((_ZNSt11_Tuple_implILm0EJSt23mersenne_twister_engineImLm32ELm624ELm397ELm31ELm2567483615ELm11ELm4294967295ELm7ELm2636928640ELm15ELm4022730752ELm18ELm1812433253EEEEC2IRS1_EEOT_ + .L_x_22@srel)) ;  /* 0x0000000000147802 */ /* 0x003fde0000000f00 */
[----:B01----:R-:W-:-:S15]  /*0140*/  MOV R21, 32@hi((_ZNSt11_Tuple_implILm0EJSt23mersenne_twister_engineImLm32ELm624ELm397ELm31ELm2567483615ELm11ELm4294967295ELm7ELm2636928640ELm15ELm4022730752ELm18ELm1812433253EEEEC2IRS1_EEOT_ + .L_x_22@srel)) ;  /* 0x0000000000157802 */ /* 0x003fde0000000f00 */
[----:B01----:R-:W-:-:S15]  /*0150*/  CALL.ABS.NOINC `(_ZNSt11_Tuple_implILm0EJSt23mersenne_twister_engineImLm32ELm624ELm397ELm31ELm2567483615ELm11ELm4294967295ELm7ELm2636928640ELm15ELm4022730752ELm18ELm1812433253EEEEC1IRS1_EEOT_) ;  /* 0x0000000000007943 */ /* 0x003fde0003c00000 */
.L_x_22:
[----:B01----:R1:W0:-:S15]  /*0160*/  LDL R20, [R1] ;  /* 0x0000000001147983 */ /* 0x00321e0000100800 */
[----:B01----:R1:W0:-:S15]  /*0170*/  LDL R21, [R1+0x4] ;  /* 0x0000040001157983 */ /* 0x00321e0000100800 */
[----:B01----:R-:W-:-:S15]  /*0180*/  IADD3 R1, R1, 0x8, RZ ;  /* 0x0000000801017810 */ /* 0x003fde0007ffe0ff */
[----:B01----:R-:W-:-:S15]  /*0190*/  RET.ABS.NODEC R20 0x0 ;  /* 0x0000000014007950 */ /* 0x003fde0003e00000 */
.L_x_154:
        /* <DEDUP_REMOVED lines=14> */
.L_x_332:


//--------------------- .text._ZNSt5tupleIJSt23mersenne_twister_engineImLm32ELm624ELm397ELm31ELm2567483615ELm11ELm4294967295ELm7ELm2636928640ELm15ELm4022730752ELm18ELm1812433253EEEEC1IJRS1_ELb1EEEDpOT_ --------------------------
	.section	.text._ZNSt5tupleIJSt23mersenne_twister_engineImLm32ELm624ELm397ELm31ELm2567483615ELm11ELm4294967295ELm7ELm2636928640ELm15ELm4022730752ELm18ELm1812433253EEEEC1IJRS1_ELb1EEEDpOT_,"ax",@progbits
	.sectioninfo	@"SHI_REGISTERS=24"
	.align	128
        .global         _ZNSt5tupleIJSt23mersenne_twister_engineImLm32ELm624ELm397ELm31ELm2567483615ELm11ELm4294967295ELm7ELm2636928640ELm15ELm4022730752ELm18ELm1812433253EEEEC1IJRS1_ELb1EEEDpOT_
        .type           _ZNSt5tupleIJSt23mersenne_twister_engineImLm32ELm624ELm397ELm31ELm2567483615ELm11ELm4294967295ELm7ELm2636928640ELm15ELm4022730752ELm18ELm1812433253EEEEC1IJRS1_ELb1EEEDpOT_,@function
        .size           _ZNSt5tupleIJSt23mersenne_twister_engineImLm32ELm624ELm397ELm31ELm2567483615ELm11ELm4294967295ELm7ELm2636928640ELm15ELm4022730752ELm18ELm1812433253EEEEC1IJRS1_ELb1EEEDpOT_,(.L_x_299 - _ZNSt5tupleIJSt23mersenne_twister_engineImLm32ELm624ELm397ELm31ELm2567483615ELm11ELm4294967295ELm7ELm2636928640ELm15ELm4022730752ELm18ELm1812433253EEEEC1IJRS1_ELb1EEEDpOT_)
_ZNSt5tupleIJSt23mersenne_twister_engineImLm32ELm624ELm397ELm31ELm2567483615ELm11ELm4294967295ELm7ELm2636928640ELm15ELm4022730752ELm18ELm1812433253EEEEC1IJRS1_ELb1EEEDpOT_:
.text._ZNSt5tupleIJSt23mersenne_twister_engineImLm32ELm624ELm397ELm31ELm2567483615ELm11ELm4294967295ELm7ELm2636928640ELm15ELm4022730752ELm18ELm1812433253EEEEC1IJRS1_ELb1EEEDpOT_:
[----:B01----:R-:W-:-:S15]  /*0000*/  IADD3 R1, R1, -0x18, RZ ;  /* 0xffffffe801017810 */ /* 0x003fde0007ffe0ff */
[----:B01----:R1:W0:-:S15]  /*0010*/  S2R R0, SR_LMEMHIOFF ;  /* 0x0000000000007919 */ /* 0x00321e0000003700 */
[----:B01----:R-:W-:-:S15]  /*0020*/  ISETP.GE.U32.AND P0, PT, R1, R0, PT ;  /* 0x000000000100720c */ /* 0x003fde0003f06070 */
[----:B01----:R-:W-:-:S15]  /*0030*/  @P0 BRA `(.L_x_155) ;  /* 0x0000001000000947 */ /* 0x003fde0003800000 */
[----:B01----:R-:W-:-:S15]  /*0040*/  BPT.TRAP 0x1 ;  /* 0x000000040000795c */ /* 0x003fde0000300000 */
.L_x_155:
        /* <DEDUP_REMOVED lines=24> */
[----:B01----:R-:W-:-:S15]  /*01d0*/  MOV R20, 32@lo((_ZNSt5tupleIJSt23mersenne_twister_engineImLm32ELm624ELm397ELm31ELm2567483615ELm11ELm4294967295ELm7ELm2636928640ELm15ELm4022730752ELm18ELm1812433253EEEEC1IJRS1_ELb1EEEDpOT_ + .L_x_23@srel)) ;  /* 0x0000000000147802 */ /* 0x003fde0000000f00 */
[----:B01----:R-:W-:-:S15]  /*01e0*/  MOV R21, 32@hi((_ZNSt5tupleIJSt23mersenne_twister_engineImLm32ELm624ELm397ELm31ELm2567483615ELm11ELm4294967295ELm7ELm2636928640ELm15ELm4022730752ELm18ELm1812433253EEEEC1IJRS1_ELb1EEEDpOT_ + .L_x_23@srel)) ;  /* 0x0000000000157802 */ /* 0x003fde0000000f00 */
[----:B01----:R-:W-:-:S15]  /*01f0*/  CALL.ABS.NOINC `(_ZSt7forwardIRSt23mersenne_twister_engineImLm32ELm624ELm397ELm31ELm2567483615ELm11ELm4294967295ELm7ELm2636928640ELm15ELm4022730752ELm18ELm1812433253EEEOT_RNSt16remove_referenceIS3_E4typeE) ;  /* 0x0000000000007943 */ /* 0x003fde0003c00000 */
.L_x_23:
        /* <DEDUP_REMOVED lines=8> */
[----:B01----:R-:W-:-:S15]  /*0280*/  CALL.ABS.NOINC `(_ZNSt11_Tuple_implILm0EJSt23mersenne_twister_engineImLm32ELm624ELm397ELm31ELm2567483615ELm11ELm4294967295ELm7ELm2636928640ELm15ELm4022730752ELm18ELm1812433253EEEEC2IRS1_EEOT_) ;  /* 0x0000000000007943 */ /* 0x003fde0003c00000 */
.L_x_24:
[----:B01----:R-:W-:-:S15]  /*0290*/  BRA `(.L_x_156) ;  /* 0x0000000000007947 */ /* 0x003fde0003800000 */
.L_x_156:
        /* <DEDUP_REMOVED lines=8> */
.L_x_157:
        /* <DEDUP_REMOVED lines=14> */
.L_x_299:


//--------------------- .text._ZNSt5tupleIJSt23mersenne_twister_engineImLm32ELm624ELm397ELm31ELm2567483615ELm11ELm4294967295ELm7ELm2636928640ELm15ELm4022730752ELm18ELm1812433253EEEEC2IJRS1_ELb1EEEDpOT_ --------------------------
	.section	.text._ZNSt5tupleIJSt23mersenne_twister_engineImLm32ELm624ELm397ELm31ELm2567483615ELm11ELm4294967295ELm7ELm2636928640ELm15ELm4022730752ELm18ELm1812433253EEEEC2IJRS1_ELb1EEEDpOT_,"ax",@progbits
	.sectioninfo	@"SHI_REGISTERS=24"
	.align	128
        .global         _ZNSt5tupleIJSt23mersenne_twister_engineImLm32ELm624ELm397ELm31ELm2567483615ELm11ELm4294967295ELm7ELm2636928640ELm15ELm4022730752ELm18ELm1812433253EEEEC2IJRS1_ELb1EEEDpOT_
        .type           _ZNSt5tupleIJSt23mersenne_twister_engineImLm32ELm624ELm397ELm31ELm2567483615ELm11ELm4294967295ELm7ELm2636928640ELm15ELm4022730752ELm18ELm1812433253EEEEC2IJRS1_ELb1EEEDpOT_,@function
        .size           _ZNSt5tupleIJSt23mersenne_twister_engineImLm32ELm624ELm397ELm31ELm2567483615ELm11ELm4294967295ELm7ELm2636928640ELm15ELm4022730752ELm18ELm1812433253EEEEC2IJRS1_ELb1EEEDpOT_,(.L_x_334 - _ZNSt5tupleIJSt23mersenne_twister_engineImLm32ELm624ELm397ELm31ELm2567483615ELm11ELm4294967295ELm7ELm2636928640ELm15ELm4022730752ELm18ELm1812433253EEEEC2IJRS1_ELb1EEEDpOT_)
_ZNSt5tupleIJSt23mersenne_twister_engineImLm32ELm624ELm397ELm31ELm2567483615ELm11ELm4294967295ELm7ELm2636928640ELm15ELm4022730752ELm18ELm1812433253EEEEC2IJRS1_ELb1EEEDpOT_:
.text._ZNSt5tupleIJSt23mersenne_twister_engineImLm32ELm624ELm397ELm31ELm2567483615ELm11ELm4294967295ELm7ELm2636928640ELm15ELm4022730752ELm18ELm1812433253EEEEC2IJRS1_ELb1EEEDpOT_:
[----:B01----:R-:W-:-:S15]  /*0000*/  IADD3 R1, R1, -0x8, RZ ;  /* 0xfffffff801017810 */ /* 0x003fde0007ffe0ff */
[----:B01----:R1:W0:-:S15]  /*0010*/  S2R R0, SR_LMEMHIOFF ;  /* 0x0000000000007919 */ /* 0x00321e0000003700 */
[----:B01----:R-:W-:-:S15]  /*0020*/  ISETP.GE.U32.AND P0, PT, R1, R0, PT ;  /* 0x000000000100720c */ /* 0x003fde0003f06070 */
[----:B01----:R-:W-:-:S15]  /*0030*/  @P0 BRA `(.L_x_158) ;  /* 0x0000001000000947 */ /* 0x003fde0003800000 */
[----:B01----:R-:W-:-:S15]  /*0040*/  BPT.TRAP 0x1 ;  /* 0x000000040000795c */ /* 0x003fde0000300000 */
.L_x_158:
        /* <DEDUP_REMOVED lines=14> */
[----:B01----:R-:W-:-:S15]  /*0130*/  MOV R20, 32@lo((_ZNSt5tupleIJSt23mersenne_twister_engineImLm32ELm624ELm397ELm31ELm2567483615ELm11ELm4294967295ELm7ELm2636928640ELm15ELm4022730752ELm18ELm1812433253EEEEC2IJRS1_ELb1EEEDpOT_ + .L_x_25@srel)) ;  /* 0x0000000000147802 */ /* 0x003fde0000000f00 */
[----:B01----:R-:W-:-:S15]  /*0140*/  MOV R21, 32@hi((_ZNSt5tupleIJSt23mersenne_twister_engineImLm32ELm624ELm397ELm31ELm2567483615ELm11ELm4294967295ELm7ELm2636928640ELm15ELm4022730752ELm18ELm1812433253EEEEC2IJRS1_ELb1EEEDpOT_ + .L_x_25@srel)) ;  /* 0x0000000000157802 */ /* 0x003fde0000000f00 */
[----:B01----:R-:W-:-:S15]  /*0150*/  CALL.ABS.NOINC `(_ZNSt5tupleIJSt23mersenne_twister_engineImLm32ELm624ELm397ELm31ELm2567483615ELm11ELm4294967295ELm7ELm2636928640ELm15ELm4022730752ELm18ELm1812433253EEEEC1IJRS1_ELb1EEEDpOT_) ;  /* 0x0000000000007943 */ /* 0x003fde0003c00000 */
.L_x_25:
[----:B01----:R1:W0:-:S15]  /*0160*/  LDL R20, [R1] ;  /* 0x0000000001147983 */ /* 0x00321e0000100800 */
[----:B01----:R1:W0:-:S15]  /*0170*/  LDL R21, [R1+0x4] ;  /* 0x0000040001157983 */ /* 0x00321e0000100800 */
[----:B01----:R-:W-:-:S15]  /*0180*/  IADD3 R1, R1, 0x8, RZ ;  /* 0x0000000801017810 */ /* 0x003fde0007ffe0ff */
[----:B01----:R-:W-:-:S15]  /*0190*/  RET.ABS.NODEC R20 0x0 ;  /* 0x0000000014007950 */ /* 0x003fde0003e00000 */
.L_x_159:
        /* <DEDUP_REMOVED lines=14> */
.L_x_334:


//--------------------- .text._ZN18cooperative_groups4__v112thread_groupC2Ej --------------------------
	.section	.text._ZN18cooperative_groups4__v112thread_groupC2Ej,"ax",@progbits
	.sectioninfo	@"SHI_REGISTERS=24"
	.align	128
        .global         _ZN18cooperative_groups4__v112thread_groupC2Ej
        .type           _ZN18cooperative_groups4__v112thread_groupC2Ej,@function
        .size           _ZN18cooperative_groups4__v112thread_groupC2Ej,(.L_x_318 - _ZN18cooperative_groups4__v112thread_groupC2Ej)
_ZN18cooperative_groups4__v112thread_groupC2Ej:
.text._ZN18cooperative_groups4__v112thread_groupC2Ej:
[----:B01----:R-:W-:-:S15]  /*0000*/  IADD3 R1, R1, -0x8, RZ ;  /* 0xfffffff801017810 */ /* 0x003fde0007ffe0ff */
[----:B01----:R1:W0:-:S15]  /*0010*/  S2R R0, SR_LMEMHIOFF ;  /* 0x0000000000007919 */ /* 0x00321e0000003700 */
[----:B01----:R-:W-:-:S15]  /*0020*/  ISETP.GE.U32.AND P0, PT, R1, R0, PT ;  /* 0x000000000100720c */ /* 0x003fde0003f06070 */
[----:B01----:R-:W-:-:S15]  /*0030*/  @P0 BRA `(.L_x_160) ;  /* 0x0000001000000947 */ /* 0x003fde0003800000 */
[----:B01----:R-:W-:-:S15]  /*0040*/  BPT.TRAP 0x1 ;  /* 0x000000040000795c */ /* 0x003fde0000300000 */
.L_x_160:
        /* <DEDUP_REMOVED lines=41> */
[----:B01----:R-:W-:-:S15]  /*02e0*/  LOP3.LUT R8, R8, 0x7f, RZ, 0xc0, !PT ;  /* 0x0000007f08087812 */ /* 0x003fde00078ec0ff */
[----:B01----:R-:W-:-:S15]  /*02f0*/  MOV R4, R4 ;  /* 0x0000000400047202 */ /* 0x003fde0000000f00 */
[----:B01----:R-:W-:-:S15]  /*0300*/  MOV R5, R5 ;  /* 0x0000000500057202 */ /* 0x003fde0000000f00 */
[----:B01----:R1:W0:-:S15]  /*0310*/  R2UR UR4, R10 ;  /* 0x000000000a0473c2 */ /* 0x00321e00000e0000 */
[----:B01----:R1:W0:-:S15]  /*0320*/  R2UR UR5, R11 ;  /* 0x000000000b0573c2 */ /* 0x00321e00000e0000 */
[----:B01----:R1:W0:-:S15]  /*0330*/  LD.E R6, [R4.64] ;  /* 0x0000000404067980 */ /* 0x00321e000c101900 */
[----:B01----:R-:W-:-:S15]  /*0340*/  LOP3.LUT R6, R6, 0xffffff01, RZ, 0xc0, !PT ;  /* 0xffffff0106067812 */ /* 0x003fde00078ec0ff */
[----:B01----:R-:W-:-:S15]  /*0350*/  SHF.L.U32 R8, R8, 0x1, RZ ;  /* 0x0000000108087819 */ /* 0x003fde00000006ff */
[----:B01----:R-:W-:-:S15]  /*0360*/  LOP3.LUT R6, R6, R8, RZ, 0xfc, !PT ;  /* 0x0000000806067212 */ /* 0x003fde00078efcff */
        /* <DEDUP_REMOVED lines=18> */
[----:B01----:R1:W0:-:S15]  /*0490*/  LD.E R0, [R4.64] ;  /* 0x0000000404007980 */ /* 0x00321e000c101900 */
[----:B01----:R-:W-:-:S15]  /*04a0*/  LOP3.LUT R0, R0, 0xfffffffe, RZ, 0xc0, !PT ;  /* 0xfffffffe00007812 */ /* 0x003fde00078ec0ff */
[----:B01----:R-:W-:-:S15]  /*04b0*/  MOV R4, R4 ;  /* 0x0000000400047202 */ /* 0x003fde0000000f00 */
[----:B01----:R-:W-:-:S15]  /*04c0*/  MOV R5, R5 ;  /* 0x0000000500057202 */ /* 0x003fde0000000f00 */
[----:B01----:R1:W0:-:S15]  /*04d0*/  R2UR UR4, R10 ;  /* 0x000000000a0473c2 */ /* 0x00321e00000e0000 */
[----:B01----:R1:W0:-:S15]  /*04e0*/  R2UR UR5, R11 ;  /* 0x000000000b0573c2 */ /* 0x00321e00000e0000 */
[----:B01----:R1:W-:-:S15]  /*04f0*/  ST.E [R4.64], R0 ;  /* 0x0000000004007985 */ /* 0x0033de000c101904 */
[----:B01----:R-:W-:-:S15]  /*0500*/  IADD3 R1, R1, 0x8, RZ ;  /* 0x0000000801017810 */ /* 0x003fde0007ffe0ff */
[----:B01----:R-:W-:-:S15]  /*0510*/  RET.ABS.NODEC R20 0x0 ;  /* 0x0000000014007950 */ /* 0x003fde0003e00000 */
.L_x_161:
        /* <DEDUP_REMOVED lines=14> */
.L_x_318:


//--------------------- .text._ZN18cooperative_groups4__v110grid_groupC2EPNS0_7details14grid_workspaceE --------------------------
	.section	.text._ZN18cooperative_groups4__v110grid_groupC2EPNS0_7details14grid_workspaceE,"ax",@progbits
	.sectioninfo	@"SHI_REGISTERS=24"
	.align	128
        .global         _ZN18cooperative_groups4__v110grid_groupC2EPNS0_7details14grid_workspaceE
        .type           _ZN18cooperative_groups4__v110grid_groupC2EPNS0_7details14grid_workspaceE,@function
        .size           _ZN18cooperative_groups4__v110grid_groupC2EPNS0_7details14grid_workspaceE,(.L_x_335 - _ZN18cooperative_groups4__v110grid_groupC2EPNS0_7details14grid_workspaceE)
_ZN18cooperative_groups4__v110grid_groupC2EPNS0_7details14grid_workspaceE:
.text._ZN18cooperative_groups4__v110grid_groupC2EPNS0_7details14grid_workspaceE:
[----:B01----:R-:W-:-:S15]  /*0000*/  IADD3 R1, R1, -0x28, RZ ;  /* 0xffffffd801017810 */ /* 0x003fde0007ffe0ff */
[----:B01----:R1:W0:-:S15]  /*0010*/  S2R R0, SR_LMEMHIOFF ;  /* 0x0000000000007919 */ /* 0x00321e0000003700 */
[----:B01----:R-:W-:-:S15]  /*0020*/  ISETP.GE.U32.AND P0, PT, R1, R0, PT ;  /* 0x000000000100720c */ /* 0x003fde0003f06070 */
[----:B01----:R-:W-:-:S15]  /*0030*/  @P0 BRA `(.L_x_162) ;  /* 0x0000001000000947 */ /* 0x003fde0003800000 */
[----:B01----:R-:W-:-:S15]  /*0040*/  BPT.TRAP 0x1 ;  /* 0x000000040000795c */ /* 0x003fde0000300000 */
.L_x_162:
        /* <DEDUP_REMOVED lines=65> */
[----:B01----:R-:W-:-:S15]  /*0460*/  MOV R20, 32@lo((_ZN18cooperative_groups4__v110grid_groupC2EPNS0_7details14grid_workspaceE + .L_x_26@srel)) ;  /* 0x0000000000147802 */ /* 0x003fde0000000f00 */
[----:B01----:R-:W-:-:S15]  /*0470*/  MOV R21, 32@hi((_ZN18cooperative_groups4__v110grid_groupC2EPNS0_7details14grid_workspaceE + .L_x_26@srel)) ;  /* 0x0000000000157802 */ /* 0x003fde0000000f00 */
[----:B01----:R-:W-:-:S15]  /*0480*/  CALL.ABS.NOINC `(_ZN18cooperative_groups4__v117thread_group_baseILj3EEC2Ev) ;  /* 0x0000000000007943 */ /* 0x003fde0003c00000 */
.L_x_26:
        /* <DEDUP_REMOVED lines=31> */
.L_x_163:
        /* <DEDUP_REMOVED lines=16> */
.L_x_335:


//--------------------- .text._ZN18cooperative_groups4__v112thread_blockC2Ev --------------------------
	.section	.text._ZN18cooperative_groups4__v112thread_blockC2Ev,"ax",@progbits
	.sectioninfo	@"SHI_REGISTERS=24"
	.align	128
        .global         _ZN18cooperative_groups4__v112thread_blockC2Ev
        .type           _ZN18cooperative_groups4__v112thread_blockC2Ev,@function
        .size           _ZN18cooperative_groups4__v112thread_blockC2Ev,(.L_x_336 - _ZN18cooperative_groups4__v112thread_blockC2Ev)
_ZN18cooperative_groups4__v112thread_blockC2Ev:
.text._ZN18cooperative_groups4__v112thread_blockC2Ev:
[----:B01----:R-:W-:-:S15]  /*0000*/  IADD3 R1, R1, -0x10, RZ ;  /* 0xfffffff001017810 */ /* 0x003fde0007ffe0ff */
[----:B01----:R1:W0:-:S15]  /*0010*/  S2R R0, SR_LMEMHIOFF ;  /* 0x0000000000007919 */ /* 0x00321e0000003700 */
[----:B01----:R-:W-:-:S15]  /*0020*/  ISETP.GE.U32.AND P0, PT, R1, R0, PT ;  /* 0x000000000100720c */ /* 0x003fde0003f06070 */
[----:B01----:R-:W-:-:S15]  /*0030*/  @P0 BRA `(.L_x_164) ;  /* 0x0000001000000947 */ /* 0x003fde0003800000 */
[----:B01----:R-:W-:-:S15]  /*0040*/  BPT.TRAP 0x1 ;  /* 0x000000040000795c */ /* 0x003fde0000300000 */
.L_x_164:
        /* <DEDUP_REMOVED lines=44> */
[----:B01----:R-:W-:-:S15]  /*0310*/  MOV R20, 32@lo((_ZN18cooperative_groups4__v112thread_blockC2Ev + .L_x_27@srel)) ;  /* 0x0000000000147802 */ /* 0x003fde0000000f00 */
[----:B01----:R-:W-:-:S15]  /*0320*/  MOV R21, 32@hi((_ZN18cooperative_groups4__v112thread_blockC2Ev + .L_x_27@srel)) ;  /* 0x0000000000157802 */ /* 0x003fde0000000f00 */
[----:B01----:R-:W-:-:S15]  /*0330*/  CALL.ABS.NOINC `(_ZN18cooperative_groups4__v117thread_group_baseILj4EEC2Ev) ;  /* 0x0000000000007943 */ /* 0x003fde0003c00000 */
.L_x_27:
[----:B01----:R1:W0:-:S15]  /*0340*/  LDL R20, [R1+0x8] ;  /* 0x0000080001147983 */ /* 0x00321e0000100800 */
[----:B01----:R1:W0:-:S15]  /*0350*/  LDL R21, [R1+0xc] ;  /* 0x00000c0001157983 */ /* 0x00321e0000100800 */
[----:B01----:R-:W-:-:S15]  /*0360*/  IADD3 R1, R1, 0x10, RZ ;  /* 0x0000001001017810 */ /* 0x003fde0007ffe0ff */
[----:B01----:R-:W-:-:S15]  /*0370*/  RET.ABS.NODEC R20 0x0 ;  /* 0x0000000014007950 */ /* 0x003fde0003e00000 */
.L_x_165:
        /* <DEDUP_REMOVED lines=16> */
.L_x_336:


//--------------------- .text._ZN18cooperative_groups4__v117thread_group_baseILj1EEC2Ev --------------------------
	.section	.text._ZN18cooperative_groups4__v117thread_group_baseILj1EEC2Ev,"ax",@progbits
	.sectioninfo	@"SHI_REGISTERS=24"
	.align	128
        .global         _ZN18cooperative_groups4__v117thread_group_baseILj1EEC2Ev
        .type           _ZN18cooperative_groups4__v117thread_group_baseILj1EEC2Ev,@function
        .size           _ZN18cooperative_groups4__v117thread_group_baseILj1EEC2Ev,(.L_x_337 - _ZN18cooperative_groups4__v117thread_group_baseILj1EEC2Ev)
_ZN18cooperative_groups4__v117thread_group_baseILj1EEC2Ev:
.text._ZN18cooperative_groups4__v117thread_group_baseILj1EEC2Ev:
[----:B01----:R-:W-:-:S15]  /*0000*/  IADD3 R1, R1, -0x10, RZ ;  /* 0xfffffff001017810 */ /* 0x003fde0007ffe0ff */
[----:B01----:R1:W0:-:S15]  /*0010*/  S2R R0, SR_LMEMHIOFF ;  /* 0x0000000000007919 */ /* 0x00321e0000003700 */
[----:B01----:R-:W-:-:S15]  /*0020*/  ISETP.GE.U32.AND P0, PT, R1, R0, PT ;  /* 0x000000000100720c */ /* 0x003fde0003f06070 */
[----:B01----:R-:W-:-:S15]  /*0030*/  @P0 BRA `(.L_x_166) ;  /* 0x0000001000000947 */ /* 0x003fde0003800000 */
[----:B01----:R-:W-:-:S15]  /*0040*/  BPT.TRAP 0x1 ;  /* 0x000000040000795c */ /* 0x003fde0000300000 */
.L_x_166:
        /* <DEDUP_REMOVED lines=46> */
[----:B01----:R-:W-:-:S15]  /*0330*/  MOV R20, 32@lo((_ZN18cooperative_groups4__v117thread_group_baseILj1EEC2Ev + .L_x_28@srel)) ;  /* 0x0000000000147802 */ /* 0x003fde0000000f00 */
[----:B01----:R-:W-:-:S15]  /*0340*/  MOV R21, 32@hi((_ZN18cooperative_groups4__v117thread_group_baseILj1EEC2Ev + .L_x_28@srel)) ;  /* 0x0000000000157802 */ /* 0x003fde0000000f00 */
[----:B01----:R-:W-:-:S15]  /*0350*/  CALL.ABS.NOINC `(_ZN18cooperative_groups4__v112thread_groupC2Ej) ;  /* 0x0000000000007943 */ /* 0x003fde0003c00000 */
.L_x_28:
[----:B01----:R1:W0:-:S15]  /*0360*/  LDL R20, [R1+0x8] ;  /* 0x0000080001147983 */ /* 0x00321e0000100800 */
[----:B01----:R1:W0:-:S15]  /*0370*/  LDL R21, [R1+0xc] ;  /* 0x00000c0001157983 */ /* 0x00321e0000100800 */
[----:B01----:R-:W-:-:S15]  /*0380*/  IADD3 R1, R1, 0x10, RZ ;  /* 0x0000001001017810 */ /* 0x003fde0007ffe0ff */
[----:B01----:R-:W-:-:S15]  /*0390*/  RET.ABS.NODEC R20 0x0 ;  /* 0x0000000014007950 */ /* 0x003fde0003e00000 */
.L_x_167:
        /* <DEDUP_REMOVED lines=14> */
.L_x_337:


//--------------------- .text._ZN18cooperative_groups4__v131__single_warp_thread_block_tileILj32EvEC2Ejj --------------------------
	.section	.text._ZN18cooperative_groups4__v131__single_warp_thread_block_tileILj32EvEC2Ejj,"ax",@progbits
	.sectioninfo	@"SHI_REGISTERS=26"
	.align	128
        .global         _ZN18cooperative_groups4__v131__single_warp_thread_block_tileILj32EvEC2Ejj
        .type           _ZN18cooperative_groups4__v131__single_warp_thread_block_tileILj32EvEC2Ejj,@function
        .size           _ZN18cooperative_groups4__v131__single_warp_thread_block_tileILj32EvEC2Ejj,(.L_x_321 - _ZN18cooperative_groups4__v131__single_warp_thread_block_tileILj32EvEC2Ejj)
_ZN18cooperative_groups4__v131__single_warp_thread_block_tileILj32EvEC2Ejj:
.text._ZN18cooperative_groups4__v131__single_warp_thread_block_tileILj32EvEC2Ejj:
[----:B01----:R-:W-:-:S15]  /*0000*/  IADD3 R1, R1, -0x28, RZ ;  /* 0xffffffd801017810 */ /* 0x003fde0007ffe0ff */
[----:B01----:R1:W0:-:S15]  /*0010*/  S2R R0, SR_LMEMHIOFF ;  /* 0x0000000000007919 */ /* 0x00321e0000003700 */
[----:B01----:R-:W-:-:S15]  /*0020*/  ISETP.GE.U32.AND P0, PT, R1, R0, PT ;  /* 0x000000000100720c */ /* 0x003fde0003f06070 */
[----:B01----:R-:W-:-:S15]  /*0030*/  @P0 BRA `(.L_x_168) ;  /* 0x0000001000000947 */ /* 0x003fde0003800000 */
[----:B01----:R-:W-:-:S15]  /*0040*/  BPT.TRAP 0x1 ;  /* 0x000000040000795c */ /* 0x003fde0000300000 */
.L_x_168:
        /* <DEDUP_REMOVED lines=60> */
[----:B01----:R-:W-:-:S15]  /*0410*/  MOV R20, 32@lo((_ZN18cooperative_groups4__v131__single_warp_thread_block_tileILj32EvEC2Ejj + .L_x_29@srel)) ;  /* 0x0000000000147802 */ /* 0x003fde0000000f00 */
[----:B01----:R-:W-:-:S15]  /*0420*/  MOV R21, 32@hi((_ZN18cooperative_groups4__v131__single_warp_thread_block_tileILj32EvEC2Ejj + .L_x_29@srel)) ;  /* 0x0000000000157802 */ /* 0x003fde0000000f00 */
[----:B01----:R-:W-:-:S15]  /*0430*/  CALL.ABS.NOINC `(_ZN18cooperative_groups4__v117thread_group_baseILj1EEC2Ev) ;  /* 0x0000000000007943 */ /* 0x003fde0003c00000 */
.L_x_29:
[----:B01----:R-:W-:-:S15]  /*0440*/  MOV R0, 0xffffffff ;  /* 0xffffffff00007802 */ /* 0x003fde0000000f00 */
        /* <DEDUP_REMOVED lines=37> */
[----:B01----:R-:W-:-:S15]  /*06a0*/  LOP3.LUT R0, R0, 0x2000, RZ, 0xfc, !PT ;  /* 0x0000200000007812 */ /* 0x003fde00078efcff */
        /* <DEDUP_REMOVED lines=16> */
[----:B01----:R-:W-:-:S15]  /*07b0*/  LOP3.LUT R0, R18, 0xffff, RZ, 0xc0, !PT ;  /* 0x0000ffff12007812 */ /* 0x003fde00078ec0ff */
        /* <DEDUP_REMOVED lines=84> */
.L_x_169:
        /* <DEDUP_REMOVED lines=16> */
.L_x_321:


//--------------------- .text._ZN18cooperative_groups4__v117thread_block_tileILj32EvEC2INS0_12thread_blockEEERKNS1_ILj32ET_EE --------------------------
	.section	.text._ZN18cooperative_groups4__v117thread_block_tileILj32EvEC2INS0_12thread_blockEEERKNS1_ILj32ET_EE,"ax",@progbits
	.sectioninfo	@"SHI_REGISTERS=24"
	.align	128
        .global         _ZN18cooperative_groups4__v117thread_block_tileILj32EvEC2INS0_12thread_blockEEERKNS1_ILj32ET_EE
        .type           _ZN18cooperative_groups4__v117thread_block_tileILj32EvEC2INS0_12thread_blockEEERKNS1_ILj32ET_EE,@function
        .size           _ZN18cooperative_groups4__v117thread_block_tileILj32EvEC2INS0_12thread_blockEEERKNS1_ILj32ET_EE,(.L_x_338 - _ZN18cooperative_groups4__v117thread_block_tileILj32EvEC2INS0_12thread_blockEEERKNS1_ILj32ET_EE)
_ZN18cooperative_groups4__v117thread_block_tileILj32EvEC2INS0_12thread_blockEEERKNS1_ILj32ET_EE:
.text._ZN18cooperative_groups4__v117thread_block_tileILj32EvEC2INS0_12thread_blockEEERKNS1_ILj32ET_EE:
[----:B01----:R-:W-:-:S15]  /*0000*/  IADD3 R1, R1, -0x18, RZ ;  /* 0xffffffe801017810 */ /* 0x003fde0007ffe0ff */
[----:B01----:R1:W0:-:S15]  /*0010*/  S2R R0, SR_LMEMHIOFF ;  /* 0x0000000000007919 */ /* 0x00321e0000003700 */
[----:B01----:R-:W-:-:S15]  /*0020*/  ISETP.GE.U32.AND P0, PT, R1, R0, PT ;  /* 0x000000000100720c */ /* 0x003fde0003f06070 */
[----:B01----:R-:W-:-:S15]  /*0030*/  @P0 BRA `(.L_x_170) ;  /* 0x0000001000000947 */ /* 0x003fde0003800000 */
[----:B01----:R-:W-:-:S15]  /*0040*/  BPT.TRAP 0x1 ;  /* 0x000000040000795c */ /* 0x003fde0000300000 */
.L_x_170:
        /* <DEDUP_REMOVED lines=72> */
[----:B01----:R-:W-:-:S15]  /*04d0*/  MOV R20, 32@lo((_ZN18cooperative_groups4__v117thread_block_tileILj32EvEC2INS0_12thread_blockEEERKNS1_ILj32ET_EE + .L_x_30@srel)) ;  /* 0x0000000000147802 */ /* 0x003fde0000000f00 */
[----:B01----:R-:W-:-:S15]  /*04e0*/  MOV R21, 32@hi((_ZN18cooperative_groups4__v117thread_block_tileILj32EvEC2INS0_12thread_blockEEERKNS1_ILj32ET_EE + .L_x_30@srel)) ;  /* 0x0000000000157802 */ /* 0x003fde0000000f00 */
[----:B01----:R-:W-:-:S15]  /*04f0*/  CALL.ABS.NOINC `(_ZN18cooperative_groups4__v17details22thread_block_tile_implILj32EvLb0EEC2ILj32ENS0_12thread_blockELb0EEERKNS2_IXT_ET0_XT1_EEE) ;  /* 0x0000000000007943 */ /* 0x003fde0003c00000 */
.L_x_30:
[----:B01----:R1:W0:-:S15]  /*0500*/  LDL R20, [R1+0x10] ;  /* 0x0000100001147983 */ /* 0x00321e0000100800 */
[----:B01----:R1:W0:-:S15]  /*0510*/  LDL R21, [R1+0x14] ;  /* 0x0000140001157983 */ /* 0x00321e0000100800 */
[----:B01----:R-:W-:-:S15]  /*0520*/  IADD3 R1, R1, 0x18, RZ ;  /* 0x0000001801017810 */ /* 0x003fde0007ffe0ff */
[----:B01----:R-:W-:-:S15]  /*0530*/  RET.ABS.NODEC R20 0x0 ;  /* 0x0000000014007950 */ /* 0x003fde0003e00000 */
.L_x_171:
        /* <DEDUP_REMOVED lines=12> */
.L_x_338:


//--------------------- .text._ZN18cooperative_groups4__v131__single_warp_thread_block_tileILj32ENS0_12thread_blockEEC2Ev --------------------------
	.section	.text._ZN18cooperative_groups4__v131__single_warp_thread_block_tileILj32ENS0_12thread_blockEEC2Ev,"ax",@progbits
	.sectioninfo	@"SHI_REGISTERS=24"
	.align	128
        .global         _ZN18cooperative_groups4__v131__single_warp_thread_block_tileILj32ENS0_12thread_blockEEC2Ev
        .type           _ZN18cooperative_groups4__v131__single_warp_thread_block_tileILj32ENS0_12thread_blockEEC2Ev,@function
        .size           _ZN18cooperative_groups4__v131__single_warp_thread_block_tileILj32ENS0_12thread_blockEEC2Ev,(.L_x_339 - _ZN18cooperative_groups4__v131__single_warp_thread_block_tileILj32ENS0_12thread_blockEEC2Ev)
_ZN18cooperative_groups4__v131__single_warp_thread_block_tileILj32ENS0_12thread_blockEEC2Ev:
.text._ZN18cooperative_groups4__v131__single_warp_thread_block_tileILj32ENS0_12thread_blockEEC2Ev:
[----:B01----:R-:W-:-:S15]  /*0000*/  IADD3 R1, R1, -0x8, RZ ;  /* 0xfffffff801017810 */ /* 0x003fde0007ffe0ff */
[----:B01----:R1:W0:-:S15]  /*0010*/  S2R R0, SR_LMEMHIOFF ;  /* 0x0000000000007919 */ /* 0x00321e0000003700 */
[----:B01----:R-:W-:-:S15]  /*0020*/  ISETP.GE.U32.AND P0, PT, R1, R0, PT ;  /* 0x000000000100720c */ /* 0x003fde0003f06070 */
[----:B01----:R-:W-:-:S15]  /*0030*/  @P0 BRA `(.L_x_172) ;  /* 0x0000001000000947 */ /* 0x003fde0003800000 */
[----:B01----:R-:W-:-:S15]  /*0040*/  BPT.TRAP 0x1 ;  /* 0x000000040000795c */ /* 0x003fde0000300000 */
.L_x_172:
        /* <DEDUP_REMOVED lines=29> */
[----:B01----:R-:W-:-:S15]  /*0220*/  IADD3 R1, R1, 0x8, RZ ;  /* 0x0000000801017810 */ /* 0x003fde0007ffe0ff */
[----:B01----:R-:W-:-:S15]  /*0230*/  RET.ABS.NODEC R20 0x0 ;  /* 0x0000000014007950 */ /* 0x003fde0003e00000 */
.L_x_173:
        /* <DEDUP_REMOVED lines=12> */
.L_x_339:


//--------------------- .text._ZN18cooperative_groups4__v17details22thread_block_tile_implILj32ENS0_12thread_blockELb0EEC2ERKS3_ --------------------------
	.section	.text._ZN18cooperative_groups4__v17details22thread_block_tile_implILj32ENS0_12thread_blockELb0EEC2ERKS3_,"ax",@progbits
	.sectioninfo	@"SHI_REGISTERS=24"
	.align	128
        .global         _ZN18cooperative_groups4__v17details22thread_block_tile_implILj32ENS0_12thread_blockELb0EEC2ERKS3_
        .type           _ZN18cooperative_groups4__v17details22thread_block_tile_implILj32ENS0_12thread_blockELb0EEC2ERKS3_,@function
        .size           _ZN18cooperative_groups4__v17details22thread_block_tile_implILj32ENS0_12thread_blockELb0EEC2ERKS3_,(.L_x_323 - _ZN18cooperative_groups4__v17details22thread_block_tile_implILj32ENS0_12thread_blockELb0EEC2ERKS3_)
_ZN18cooperative_groups4__v17details22thread_block_tile_implILj32ENS0_12thread_blockELb0EEC2ERKS3_:
.text._ZN18cooperative_groups4__v17details22thread_block_tile_implILj32ENS0_12thread_blockELb0EEC2ERKS3_:
[----:B01----:R-:W-:-:S15]  /*0000*/  IADD3 R1, R1, -0x18, RZ ;  /* 0xffffffe801017810 */ /* 0x003fde0007ffe0ff */
[----:B01----:R1:W0:-:S15]  /*0010*/  S2R R0, SR_LMEMHIOFF ;  /* 0x0000000000007919 */ /* 0x00321e0000003700 */
[----:B01----:R-:W-:-:S15]  /*0020*/  ISETP.GE.U32.AND P0, PT, R1, R0, PT ;  /* 0x000000000100720c */ /* 0x003fde0003f06070 */
[----:B01----:R-:W-:-:S15]  /*0030*/  @P0 BRA `(.L_x_174) ;  /* 0x0000001000000947 */ /* 0x003fde0003800000 */
[----:B01----:R-:W-:-:S15]  /*0040*/  BPT.TRAP 0x1 ;  /* 0x000000040000795c */ /* 0x003fde0000300000 */
.L_x_174:
        /* <DEDUP_REMOVED lines=59> */
[----:B01----:R-:W-:-:S15]  /*0400*/  MOV R20, 32@lo((_ZN18cooperative_groups4__v17details22thread_block_tile_implILj32ENS0_12thread_blockELb0EEC2ERKS3_ + .L_x_31@srel)) ;  /* 0x0000000000147802 */ /* 0x003fde0000000f00 */
[----:B01----:R-:W-:-:S15]  /*0410*/  MOV R21, 32@hi((_ZN18cooperative_groups4__v17details22thread_block_tile_implILj32ENS0_12thread_blockELb0EEC2ERKS3_ + .L_x_31@srel)) ;  /* 0x0000000000157802 */ /* 0x003fde0000000f00 */
[----:B01----:R-:W-:-:S15]  /*0420*/  CALL.ABS.NOINC `(_ZN18cooperative_groups4__v131__single_warp_thread_block_tileILj32ENS0_12thread_blockEEC2Ev) ;  /* 0x0000000000007943 */ /* 0x003fde0003c00000 */
.L_x_31:
[----:B01----:R1:W0:-:S15]  /*0430*/  LDL R20, [R1+0x10] ;  /* 0x0000100001147983 */ /* 0x00321e0000100800 */
[----:B01----:R1:W0:-:S15]  /*0440*/  LDL R21, [R1+0x14] ;  /* 0x0000140001157983 */ /* 0x00321e0000100800 */
[----:B01----:R-:W-:-:S15]  /*0450*/  IADD3 R1, R1, 0x18, RZ ;  /* 0x0000001801017810 */ /* 0x003fde0007ffe0ff */
[----:B01----:R-:W-:-:S15]  /*0460*/  RET.ABS.NODEC R20 0x0 ;  /* 0x0000000014007950 */ /* 0x003fde0003e00000 */
.L_x_175:
        /* <DEDUP_REMOVED lines=9> */
.L_x_323:


//--------------------- .text._ZN18cooperative_groups4__v17details20tiled_partition_implILj32ENS0_12thread_blockEEC2ERKS3_ --------------------------
	.section	.text._ZN18cooperative_groups4__v17details20tiled_partition_implILj32ENS0_12thread_blockEEC2ERKS3_,"ax",@progbits
	.sectioninfo	@"SHI_REGISTERS=24"
	.align	128
        .global         _ZN18cooperative_groups4__v17details20tiled_partition_implILj32ENS0_12thread_blockEEC2ERKS3_
        .type           _ZN18cooperative_groups4__v17details20tiled_partition_implILj32ENS0_12thread_blockEEC2ERKS3_,@function
        .size           _ZN18cooperative_groups4__v17details20tiled_partition_implILj32ENS0_12thread_blockEEC2ERKS3_,(.L_x_340 - _ZN18cooperative_groups4__v17details20tiled_partition_implILj32ENS0_12thread_blockEEC2ERKS3_)
_ZN18cooperative_groups4__v17details20tiled_partition_implILj32ENS0_12thread_blockEEC2ERKS3_:
.text._ZN18cooperative_groups4__v17details20tiled_partition_implILj32ENS0_12thread_blockEEC2ERKS3_:
[----:B01----:R-:W-:-:S15]  /*0000*/  IADD3 R1, R1, -0x18, RZ ;  /* 0xffffffe801017810 */ /* 0x003fde0007ffe0ff */
[----:B01----:R1:W0:-:S15]  /*0010*/  S2R R0, SR_LMEMHIOFF ;  /* 0x0000000000007919 */ /* 0x00321e0000003700 */
[----:B01----:R-:W-:-:S15]  /*0020*/  ISETP.GE.U32.AND P0, PT, R1, R0, PT ;  /* 0x000000000100720c */ /* 0x003fde0003f06070 */
[----:B01----:R-:W-:-:S15]  /*0030*/  @P0 BRA `(.L_x_176) ;  /* 0x0000001000000947 */ /* 0x003fde0003800000 */
[----:B01----:R-:W-:-:S15]  /*0040*/  BPT.TRAP 0x1 ;  /* 0x000000040000795c */ /* 0x003fde0000300000 */
.L_x_176:
        /* <DEDUP_REMOVED lines=72> */
[----:B01----:R-:W-:-:S15]  /*04d0*/  MOV R20, 32@lo((_ZN18cooperative_groups4__v17details20tiled_partition_implILj32ENS0_12thread_blockEEC2ERKS3_ + .L_x_32@srel)) ;  /* 0x0000000000147802 */ /* 0x003fde0000000f00 */
[----:B01----:R-:W-:-:S15]  /*04e0*/  MOV R21, 32@hi((_ZN18cooperative_groups4__v17details20tiled_partition_implILj32ENS0_12thread_blockEEC2ERKS3_ + .L_x_32@srel)) ;  /* 0x0000000000157802 */ /* 0x003fde0000000f00 */
[----:B01----:R-:W-:-:S15]  /*04f0*/  CALL.ABS.NOINC `(_ZN18cooperative_groups4__v117thread_block_tileILj32ENS0_12thread_blockEEC2ERKS2_) ;  /* 0x0000000000007943 */ /* 0x003fde0003c00000 */
.L_x_32:
[----:B01----:R1:W0:-:S15]  /*0500*/  LDL R20, [R1+0x10] ;  /* 0x0000100001147983 */ /* 0x00321e0000100800 */
[----:B01----:R1:W0:-:S15]  /*0510*/  LDL R21, [R1+0x14] ;  /* 0x0000140001157983 */ /* 0x00321e0000100800 */
[----:B01----:R-:W-:-:S15]  /*0520*/  IADD3 R1, R1, 0x18, RZ ;  /* 0x0000001801017810 */ /* 0x003fde0007ffe0ff */
[----:B01----:R-:W-:-:S15]  /*0530*/  RET.ABS.NODEC R20 0x0 ;  /* 0x0000000014007950 */ /* 0x003fde0003e00000 */
.L_x_177:
        /* <DEDUP_REMOVED lines=12> */
.L_x_340:


//--------------------- .text._ZStorSt12_Ios_IostateS_ --------------------------
	.section	.text._ZStorSt12_Ios_IostateS_,"ax",@progbits
	.sectioninfo	@"SHI_REGISTERS=24"
	.align	128
        .global         _ZStorSt12_Ios_IostateS_
        .type           _ZStorSt12_Ios_IostateS_,@function
        .size           _ZStorSt12_Ios_IostateS_,(.L_x_300 - _ZStorSt12_Ios_IostateS_)
_ZStorSt12_Ios_IostateS_:
.text._ZStorSt12_Ios_IostateS_:
[----:B01----:R-:W-:-:S15]  /*0000*/  MOV R5, R5 ;  /* 0x0000000500057202 */ /* 0x003fde0000000f00 */
[----:B01----:R-:W-:-:S15]  /*0010*/  MOV R4, R4 ;  /* 0x0000000400047202 */ /* 0x003fde0000000f00 */
[----:B01----:R-:W-:-:S15]  /*0020*/  MOV R3, R4 ;  /* 0x0000000400037202 */ /* 0x003fde0000000f00 */
[----:B01----:R-:W-:-:S15]  /*0030*/  MOV R0, R5 ;  /* 0x0000000500007202 */ /* 0x003fde0000000f00 */
[----:B01----:R-:W-:-:S15]  /*0040*/  MOV R3, R3 ;  /* 0x0000000300037202 */ /* 0x003fde0000000f00 */
[----:B01----:R-:W-:-:S15]  /*0050*/  MOV R0, R0 ;  /* 0x0000000000007202 */ /* 0x003fde0000000f00 */
[----:B01----:R-:W-:-:S15]  /*0060*/  LOP3.LUT R4, R3, R0, RZ, 0xfc, !PT ;  /* 0x0000000003047212 */ /* 0x003fde00078efcff */
[----:B01----:R-:W-:-:S15]  /*0070*/  MOV R4, R4 ;  /* 0x0000000400047202 */ /* 0x003fde0000000f00 */
[----:B01----:R-:W-:-:S15]  /*0080*/  BRA `(.L_x_178) ;  /* 0x0000000000007947 */ /* 0x003fde0003800000 */
.L_x_178:
[----:B01----:R-:W-:-:S15]  /*0090*/  MOV R4, R4 ;  /* 0x0000000400047202 */ /* 0x003fde0000000f00 */
[----:B01----:R-:W-:-:S15]  /*00a0*/  RET.ABS.NODEC R20 0x0 ;  /* 0x0000000014007950 */ /* 0x003fde0003e00000 */
.L_x_179:
        /* <DEDUP_REMOVED lines=13> */
.L_x_300:


//--------------------- .text._ZSt11__addressofIcEPT_RS0_ --------------------------
	.section	.text._ZSt11__addressofIcEPT_RS0_,"ax",@progbits
	.sectioninfo	@"SHI_REGISTERS=24"
	.align	128
        .global         _ZSt11__addressofIcEPT_RS0_
        .type           _ZSt11__addressofIcEPT_RS0_,@function
        .size           _ZSt11__addressofIcEPT_RS0_,(.L_x_301 - _ZSt11__addressofIcEPT_RS0_)
_ZSt11__addressofIcEPT_RS0_:
.text._ZSt11__addressofIcEPT_RS0_:
        /* <DEDUP_REMOVED lines=13> */
.L_x_180:
[----:B01----:R-:W-:-:S15]  /*00d0*/  MOV R4, R4 ;  /* 0x0000000400047202 */ /* 0x003fde0000000f00 */
[----:B01----:R-:W-:-:S15]  /*00e0*/  MOV R5, R5 ;  /* 0x0000000500057202 */ /* 0x003fde0000000f00 */
[----:B01----:R-:W-:-:S15]  /*00f0*/  RET.ABS.NODEC R20 0x0 ;  /* 0x0000000014007950 */ /* 0x003fde0003e00000 */
.L_x_181:
        /* <DEDUP_REMOVED lines=16> */
.L_x_301:


//--------------------- .text._ZSt10__distanceIPKcENSt15iterator_traitsIT_E15difference_typeES3_S3_St26random_access_iterator_tag --------------------------
	.section	.text._ZSt10__distanceIPKcENSt15iterator_traitsIT_E15difference_typeES3_S3_St26random_access_iterator_tag,"ax",@progbits
	.sectioninfo	@"SHI_REGISTERS=24"
	.align	128
        .global         _ZSt10__distanceIPKcENSt15iterator_traitsIT_E15difference_typeES3_S3_St26random_access_iterator_tag
        .type           _ZSt10__distanceIPKcENSt15iterator_traitsIT_E15difference_typeES3_S3_St26random_access_iterator_tag,@function
        .size           _ZSt10__distanceIPKcENSt15iterator_traitsIT_E15difference_typeES3_S3_St26random_access_iterator_tag,(.L_x_302 - _ZSt10__distanceIPKcENSt15iterator_traitsIT_E15difference_typeES3_S3_St26random_access_iterator_tag)
_ZSt10__distanceIPKcENSt15iterator_traitsIT_E15difference_typeES3_S3_St26random_access_iterator_tag:
.text._ZSt10__distanceIPKcENSt15iterator_traitsIT_E15difference_typeES3_S3_St26random_access_iterator_tag:
[----:B01----:R-:W-:-:S15]  /*0000*/  IADD3 R1, R1, -0x8, RZ ;  /* 0xfffffff801017810 */ /* 0x003fde0007ffe0ff */
[----:B01----:R1:W0:-:S15]  /*0010*/  S2R R0, SR_LMEMHIOFF ;  /* 0x0000000000007919 */ /* 0x00321e0000003700 */
[----:B01----:R-:W-:-:S15]  /*0020*/  ISETP.GE.U32.AND P0, PT, R1, R0, PT ;  /* 0x000000000100720c */ /* 0x003fde0003f06070 */
[----:B01----:R-:W-:-:S15]  /*0030*/  @P0 BRA `(.L_x_182) ;  /* 0x0000001000000947 */ /* 0x003fde0003800000 */
[----:B01----:R-:W-:-:S15]  /*0040*/  BPT.TRAP 0x1 ;  /* 0x000000040000795c */ /* 0x003fde0000300000 */
.L_x_182:
        /* <DEDUP_REMOVED lines=23> */
[----:B01----:R-:W-:-:S15]  /*01c0*/  PRMT R8, R8, 0x7770, RZ ;  /* 0x0000777008087816 */ /* 0x003fde00000000ff */
[----:B01----:R-:W-:-:S15]  /*01d0*/  PRMT R0, R8, 0x7770, RZ ;  /* 0x0000777008007816 */ /* 0x003fde00000000ff */
[----:B01----:R-:W-:-:S15]  /*01e0*/  PRMT R0, R0, 0x7710, RZ ;  /* 0x0000771000007816 */ /* 0x003fde00000000ff */
[----:B01----:R-:W-:-:S15]  /*01f0*/  IADD3 R8, P0, R3, RZ, RZ ;  /* 0x000000ff03087210 */ /* 0x003fde0007f1e0ff */
[----:B01----:R-:W-:-:S15]  /*0200*/  IADD3.X R9, R9, RZ, RZ, P0, !PT ;  /* 0x000000ff09097210 */ /* 0x003fde00007fe4ff */
[----:B01----:R-:W-:-:S15]  /*0210*/  MOV R8, R8 ;  /* 0x0000000800087202 */ /* 0x003fde0000000f00 */
[----:B01----:R-:W-:-:S15]  /*0220*/  MOV R9, R9 ;  /* 0x0000000900097202 */ /* 0x003fde0000000f00 */
[----:B01----:R-:W-:-:S15]  /*0230*/  PRMT R0, R0, 0x7610, R0 ;  /* 0x0000761000007816 */ /* 0x003fde0000000000 */
[----:B01----:R-:W-:-:S15]  /*0240*/  MOV R8, R8 ;  /* 0x0000000800087202 */ /* 0x003fde0000000f00 */
[----:B01----:R-:W-:-:S15]  /*0250*/  MOV R9, R9 ;  /* 0x0000000900097202 */ /* 0x003fde0000000f00 */
[----:B01----:R1:W0:-:S15]  /*0260*/  R2UR UR4, R12 ;  /* 0x000000000c0473c2 */ /* 0x00321e00000e0000 */
[----:B01----:R1:W0:-:S15]  /*0270*/  R2UR UR5, R13 ;  /* 0x000000000d0573c2 */ /* 0x00321e00000e0000 */
[----:B01----:R1:W-:-:S15]  /*0280*/  ST.E.U8 [R8.64], R0 ;  /* 0x0000000008007985 */ /* 0x0033de000c101104 */
        /* <DEDUP_REMOVED lines=8> */
[----:B01----:R-:W-:-:S15]  /*0310*/  IADD3 R4, P0, R4, -R0, RZ ;  /* 0x8000000004047210 */ /* 0x003fde0007f1e0ff */
[----:B01----:R-:W-:-:S15]  /*0320*/  IADD3.X R5, R5, ~R3, RZ, P0, !PT ;  /* 0x8000000305057210 */ /* 0x003fde00007fe4ff */
[----:B01----:R-:W-:-:S15]  /*0330*/  MOV R4, R4 ;  /* 0x0000000400047202 */ /* 0x003fde0000000f00 */
[----:B01----:R-:W-:-:S15]  /*0340*/  MOV R5, R5 ;  /* 0x0000000500057202 */ /* 0x003fde0000000f00 */
[----:B01----:R-:W-:-:S15]  /*0350*/  BRA `(.L_x_183) ;  /* 0x0000000000007947 */ /* 0x003fde0003800000 */
.L_x_183:
[----:B01----:R-:W-:-:S15]  /*0360*/  MOV R4, R4 ;  /* 0x0000000400047202 */ /* 0x003fde0000000f00 */
[----:B01----:R-:W-:-:S15]  /*0370*/  MOV R5, R5 ;  /* 0x0000000500057202 */ /* 0x003fde0000000f00 */
[----:B01----:R-:W-:-:S15]  /*0380*/  IADD3 R1, R1, 0x8, RZ ;  /* 0x0000000801017810 */ /* 0x003fde0007ffe0ff */
[----:B01----:R-:W-:-:S15]  /*0390*/  RET.ABS.NODEC R20 0x0 ;  /* 0x0000000014007950 */ /* 0x003fde0003e00000 */
.L_x_184:
        /* <DEDUP_REMOVED lines=14> */
.L_x_302:


//--------------------- .text._ZSt11__addressofIKcEPT_RS1_ --------------------------
	.section	.text._ZSt11__addressofIKcEPT_RS1_,"ax",@progbits
	.sectioninfo	@"SHI_REGISTERS=24"
	.align	128
        .global         _ZSt11__addressofIKcEPT_RS1_
        .type           _ZSt11__addressofIKcEPT_RS1_,@function
        .size           _ZSt11__addressofIKcEPT_RS1_,(.L_x_303 - _ZSt11__addressofIKcEPT_RS1_)
_ZSt11__addressofIKcEPT_RS1_:
.text._ZSt11__addressofIKcEPT_RS1_:
        /* <DEDUP_REMOVED lines=13> */
.L_x_185:
[----:B01----:R-:W-:-:S15]  /*00d0*/  MOV R4, R4 ;  /* 0x0000000400047202 */ /* 0x003fde0000000f00 */
[----:B01----:R-:W-:-:S15]  /*00e0*/  MOV R5, R5 ;  /* 0x0000000500057202 */ /* 0x003fde0000000f00 */
[----:B01----:R-:W-:-:S15]  /*00f0*/  RET.ABS.NODEC R20 0x0 ;  /* 0x0000000014007950 */ /* 0x003fde0003e00000 */
.L_x_186:
        /* <DEDUP_REMOVED lines=16> */
.L_x_303:


//--------------------- .text._ZSt4moveIRSt6vectorIaSaIaEEEONSt16remove_referenceIT_E4typeEOS5_ --------------------------
	.section	.text._ZSt4moveIRSt6vectorIaSaIaEEEONSt16remove_referenceIT_E4typeEOS5_,"ax",@progbits
	.sectioninfo	@"SHI_REGISTERS=24"
	.align	128
        .global         _ZSt4moveIRSt6vectorIaSaIaEEEONSt16remove_referenceIT_E4typeEOS5_
        .type           _ZSt4moveIRSt6vectorIaSaIaEEEONSt16remove_referenceIT_E4typeEOS5_,@function
        .size           _ZSt4moveIRSt6vectorIaSaIaEEEONSt16remove_referenceIT_E4typeEOS5_,(.L_x_304 - _ZSt4moveIRSt6vectorIaSaIaEEEONSt16remove_referenceIT_E4typeEOS5_)
_ZSt4moveIRSt6vectorIaSaIaEEEONSt16remove_referenceIT_E4typeEOS5_:
.text._ZSt4moveIRSt6vectorIaSaIaEEEONSt16remove_referenceIT_E4typeEOS5_:
[----:B01----:R-:W-:-:S15]  /*0000*/  IADD3 R1, R1, -0x8, RZ ;  /* 0xfffffff801017810 */ /* 0x003fde0007ffe0ff */
[----:B01----:R1:W0:-:S15]  /*0010*/  S2R R0, SR_LMEMHIOFF ;  /* 0x0000000000007919 */ /* 0x00321e0000003700 */
[----:B01----:R-:W-:-:S15]  /*0020*/  ISETP.GE.U32.AND P0, PT, R1, R0, PT ;  /* 0x000000000100720c */ /* 0x003fde0003f06070 */
[----:B01----:R-:W-:-:S15]  /*0030*/  @P0 BRA `(.L_x_187) ;  /* 0x0000001000000947 */ /* 0x003fde0003800000 */
[----:B01----:R-:W-:-:S15]  /*0040*/  BPT.TRAP 0x1 ;  /* 0x000000040000795c */ /* 0x003fde0000300000 */
.L_x_187:
        /* <DEDUP_REMOVED lines=47> */
.L_x_188:
[----:B01----:R-:W-:-:S15]  /*0340*/  MOV R4, R4 ;  /* 0x0000000400047202 */ /* 0x003fde0000000f00 */
[----:B01----:R-:W-:-:S15]  /*0350*/  MOV R5, R5 ;  /* 0x0000000500057202 */ /* 0x003fde0000000f00 */
[----:B01----:R-:W-:-:S15]  /*0360*/  IADD3 R1, R1, 0x8, RZ ;  /* 0x0000000801017810 */ /* 0x003fde0007ffe0ff */
[----:B01----:R-:W-:-:S15]  /*0370*/  RET.ABS.NODEC R20 0x0 ;  /* 0x0000000014007950 */ /* 0x003fde0003e00000 */
.L_x_189:
        /* <DEDUP_REMOVED lines=16> */
.L_x_304:


//--------------------- .text._ZSt4moveIRPaEONSt16remove_referenceIT_E4typeEOS3_ --------------------------
	.section	.text._ZSt4moveIRPaEONSt16remove_referenceIT_E4typeEOS3_,"ax",@progbits
	.sectioninfo	@"SHI_REGISTERS=24"
	.align	128
        .global         _ZSt4moveIRPaEONSt16remove_referenceIT_E4typeEOS3_
        .type           _ZSt4moveIRPaEONSt16remove_referenceIT_E4typeEOS3_,@function
        .size           _ZSt4moveIRPaEONSt16remove_referenceIT_E4typeEOS3_,(.L_x_305 - _ZSt4moveIRPaEONSt16remove_referenceIT_E4typeEOS3_)
_ZSt4moveIRPaEONSt16remove_referenceIT_E4typeEOS3_:
.text._ZSt4moveIRPaEONSt16remove_referenceIT_E4typeEOS3_:
[----:B01----:R-:W-:-:S15]  /*0000*/  IADD3 R1, R1, -0x8, RZ ;  /* 0xfffffff801017810 */ /* 0x003fde0007ffe0ff */
[----:B01----:R1:W0:-:S15]  /*0010*/  S2R R0, SR_LMEMHIOFF ;  /* 0x0000000000007919 */ /* 0x00321e0000003700 */
[----:B01----:R-:W-:-:S15]  /*0020*/  ISETP.GE.U32.AND P0, PT, R1, R0, PT ;  /* 0x000000000100720c */ /* 0x003fde0003f06070 */
[----:B01----:R-:W-:-:S15]  /*0030*/  @P0 BRA `(.L_x_190) ;  /* 0x0000001000000947 */ /* 0x003fde0003800000 */
[----:B01----:R-:W-:-:S15]  /*0040*/  BPT.TRAP 0x1 ;  /* 0x000000040000795c */ /* 0x003fde0000300000 */
.L_x_190:
        /* <DEDUP_REMOVED lines=47> */
.L_x_191:
[----:B01----:R-:W-:-:S15]  /*0340*/  MOV R4, R4 ;  /* 0x0000000400047202 */ /* 0x003fde0000000f00 */
[----:B01----:R-:W-:-:S15]  /*0350*/  MOV R5, R5 ;  /* 0x0000000500057202 */ /* 0x003fde0000000f00 */
[----:B01----:R-:W-:-:S15]  /*0360*/  IADD3 R1, R1, 0x8, RZ ;  /* 0x0000000801017810 */ /* 0x003fde0007ffe0ff */
[----:B01----:R-:W-:-:S15]  /*0370*/  RET.ABS.NODEC R20 0x0 ;  /* 0x0000000014007950 */ /* 0x003fde0003e00000 */
.L_x_192:
        /* <DEDUP_REMOVED lines=16> */
.L_x_305:


//--------------------- .text._ZSt4moveIRSaIaEEONSt16remove_referenceIT_E4typeEOS3_ --------------------------
	.section	.text._ZSt4moveIRSaIaEEONSt16remove_referenceIT_E4typeEOS3_,"ax",@progbits
	.sectioninfo	@"SHI_REGISTERS=24"
	.align	128
        .global         _ZSt4moveIRSaIaEEONSt16remove_referenceIT_E4typeEOS3_
        .type           _ZSt4moveIRSaIaEEONSt16remove_referenceIT_E4typeEOS3_,@function
        .size           _ZSt4moveIRSaIaEEONSt16remove_referenceIT_E4typeEOS3_,(.L_x_306 - _ZSt4moveIRSaIaEEONSt16remove_referenceIT_E4typeEOS3_)
_ZSt4moveIRSaIaEEONSt16remove_referenceIT_E4typeEOS3_:
.text._ZSt4moveIRSaIaEEONSt16remove_referenceIT_E4typeEOS3_:
[----:B01----:R-:W-:-:S15]  /*0000*/  IADD3 R1, R1, -0x8, RZ ;  /* 0xfffffff801017810 */ /* 0x003fde0007ffe0ff */
[----:B01----:R1:W0:-:S15]  /*0010*/  S2R R0, SR_LMEMHIOFF ;  /* 0x0000000000007919 */ /* 0x00321e0000003700 */
[----:B01----:R-:W-:-:S15]  /*0020*/  ISETP.GE.U32.AND P0, PT, R1, R0, PT ;  /* 0x000000000100720c */ /* 0x003fde0003f06070 */
[----:B01----:R-:W-:-:S15]  /*0030*/  @P0 BRA `(.L_x_193) ;  /* 0x0000001000000947 */ /* 0x003fde0003800000 */
[----:B01----:R-:W-:-:S15]  /*0040*/  BPT.TRAP 0x1 ;  /* 0x000000040000795c */ /* 0x003fde0000300000 */
.L_x_193:
        /* <DEDUP_REMOVED lines=47> */
.L_x_194:
[----:B01----:R-:W-:-:S15]  /*0340*/  MOV R4, R4 ;  /* 0x0000000400047202 */ /* 0x003fde0000000f00 */
[----:B01----:R-:W-:-:S15]  /*0350*/  MOV R5, R5 ;  /* 0x0000000500057202 */ /* 0x003fde0000000f00 */
[----:B01----:R-:W-:-:S15]  /*0360*/  IADD3 R1, R1, 0x8, RZ ;  /* 0x0000000801017810 */ /* 0x003fde0007ffe0ff */
[----:B01----:R-:W-:-:S15]  /*0370*/  RET.ABS.NODEC R20 0x0 ;  /* 0x0000000014007950 */ /* 0x003fde0003e00000 */
.L_x_195:
        /* <DEDUP_REMOVED lines=16> */
.L_x_306:


//--------------------- .text._ZSt7forwardIRSt24uniform_int_distributionIiEEOT_RNSt16remove_referenceIS3_E4typeE --------------------------
	.section	.text._ZSt7forwardIRSt24uniform_int_distributionIiEEOT_RNSt16remove_referenceIS3_E4typeE,"ax",@progbits
	.sectioninfo	@"SHI_REGISTERS=24"
	.align	128
        .global         _ZSt7forwardIRSt24uniform_int_distributionIiEEOT_RNSt16remove_referenceIS3_E4typeE
        .type           _ZSt7forwardIRSt24uniform_int_distributionIiEEOT_RNSt16remove_referenceIS3_E4typeE,@function
        .size           _ZSt7forwardIRSt24uniform_int_distributionIiEEOT_RNSt16remove_referenceIS3_E4typeE,(.L_x_307 - _ZSt7forwardIRSt24uniform_int_distributionIiEEOT_RNSt16remove_referenceIS3_E4typeE)
_ZSt7forwardIRSt24uniform_int_distributionIiEEOT_RNSt16remove_referenceIS3_E4typeE:
.text._ZSt7forwardIRSt24uniform_int_distributionIiEEOT_RNSt16remove_referenceIS3_E4typeE:
[----:B01----:R-:W-:-:S15]  /*0000*/  IADD3 R1, R1, -0x8, RZ ;  /* 0xfffffff801017810 */ /* 0x003fde0007ffe0ff */
[----:B01----:R1:W0:-:S15]  /*0010*/  S2R R0, SR_LMEMHIOFF ;  /* 0x0000000000007919 */ /* 0x00321e0000003700 */
[----:B01----:R-:W-:-:S15]  /*0020*/  ISETP.GE.U32.AND P0, PT, R1, R0, PT ;  /* 0x000000000100720c */ /* 0x003fde0003f06070 */
[----:B01----:R-:W-:-:S15]  /*0030*/  @P0 BRA `(.L_x_196) ;  /* 0x0000001000000947 */ /* 0x003fde0003800000 */
[----:B01----:R-:W-:-:S15]  /*0040*/  BPT.TRAP 0x1 ;  /* 0x000000040000795c */ /* 0x003fde0000300000 */
.L_x_196:
        /* <DEDUP_REMOVED lines=47> */
.L_x_197:
[----:B01----:R-:W-:-:S15]  /*0340*/  MOV R4, R4 ;  /* 0x0000000400047202 */ /* 0x003fde0000000f00 */
[----:B01----:R-:W-:-:S15]  /*0350*/  MOV R5, R5 ;  /* 0x0000000500057202 */ /* 0x003fde0000000f00 */
[----:B01----:R-:W-:-:S15]  /*0360*/  IADD3 R1, R1, 0x8, RZ ;  /* 0x0000000801017810 */ /* 0x003fde0007ffe0ff */
[----:B01----:R-:W-:-:S15]  /*0370*/  RET.ABS.NODEC R20 0x0 ;  /* 0x0000000014007950 */ /* 0x003fde0003e00000 */
.L_x_198:
        /* <DEDUP_REMOVED lines=16> */
.L_x_307:


//--------------------- .text._ZN46_INTERNAL_7a73785f_15_test_gemm_i8_cu_46d8dfc76nvcuda4wmma13fill_fragmentIiLi8ELi8EEEvRNS1_11__frag_baseIT_XT0_EXT1_EEERKNS1_13helper_traitsIS4_E18fill_argument_typeE --------------------------
	.section	.text._ZN46_INTERNAL_7a73785f_15_test_gemm_i8_cu_46d8dfc76nvcuda4wmma13fill_fragmentIiLi8ELi8EEEvRNS1_11__frag_baseIT_XT0_EXT1_EEERKNS1_13helper_traitsIS4_E18fill_argument_typeE,"ax",@progbits
	.sectioninfo	@"SHI_REGISTERS=26"
	.align	128
.text._ZN46_INTERNAL_7a73785f_15_test_gemm_i8_cu_46d8dfc76nvcuda4wmma13fill_fragmentIiLi8ELi8EEEvRNS1_11__frag_baseIT_XT0_EXT1_EEERKNS1_13helper_traitsIS4_E18fill_argument_typeE:
        .type           _ZN46_INTERNAL_7a73785f_15_test_gemm_i8_cu_46d8dfc76nvcuda4wmma13fill_fragmentIiLi8ELi8EEEvRNS1_11__frag_baseIT_XT0_EXT1_EEERKNS1_13helper_traitsIS4_E18fill_argument_typeE,@function
        .size           _ZN46_INTERNAL_7a73785f_15_test_gemm_i8_cu_46d8dfc76nvcuda4wmma13fill_fragmentIiLi8ELi8EEEvRNS1_11__frag_baseIT_XT0_EXT1_EEERKNS1_13helper_traitsIS4_E18fill_argument_typeE,(.L_x_268 - _ZN46_INTERNAL_7a73785f_15_test_gemm_i8_cu_46d8dfc76nvcuda4wmma13fill_fragmentIiLi8ELi8EEEvRNS1_11__frag_baseIT_XT0_EXT1_EEERKNS1_13helper_traitsIS4_E18fill_argument_typeE)
_ZN46_INTERNAL_7a73785f_15_test_gemm_i8_cu_46d8dfc76nvcuda4wmma13fill_fragmentIiLi8ELi8EEEvRNS1_11__frag_baseIT_XT0_EXT1_EEERKNS1_13helper_traitsIS4_E18fill_argument_typeE:
[----:B01----:R-:W-:-:S15]  /*0000*/  IADD3 R1, R1, -0x28, RZ ;  /* 0xffffffd801017810 */ /* 0x003fde0007ffe0ff */
[----:B01----:R1:W0:-:S15]  /*0010*/  S2R R0, SR_LMEMHIOFF ;  /* 0x0000000000007919 */ /* 0x00321e0000003700 */
[----:B01----:R-:W-:-:S15]  /*0020*/  ISETP.GE.U32.AND P0, PT, R1, R0, PT ;  /* 0x000000000100720c */ /* 0x003fde0003f06070 */
[----:B01----:R-:W-:-:S15]  /*0030*/  @P0 BRA `(.L_x_199) ;  /* 0x0000001000000947 */ /* 0x003fde0003800000 */
[----:B01----:R-:W-:-:S15]  /*0040*/  BPT.TRAP 0x1 ;  /* 0x000000040000795c */ /* 0x003fde0000300000 */
.L_x_199:
        /* <DEDUP_REMOVED lines=9> */
[----:B01----:R-:W0:-:S15]  /*00e0*/  BMOV.32.CLEAR R2, B6 ;  /* 0x0000000006027355 */ /* 0x003e1e0000100000 */
[----:B01----:R-:W-:-:S15]  /*00f0*/  MOV R7, R7 ;  /* 0x0000000700077202 */ /* 0x003fde0000000f00 */
[----:B01----:R-:W-:-:S15]  /*0100*/  MOV R6, R6 ;  /* 0x0000000600067202 */ /* 0x003fde0000000f00 */
[----:B01----:R-:W-:-:S15]  /*0110*/  MOV R5, R5 ;  /* 0x0000000500057202 */ /* 0x003fde0000000f00 */
[----:B01----:R-:W-:-:S15]  /*0120*/  MOV R4, R4 ;  /* 0x0000000400047202 */ /* 0x003fde0000000f00 */
[----:B01----:R-:W-:-:S15]  /*0130*/  BSSY B6, `(.L_x_200) ;  /* 0x000003f000067945 */ /* 0x003fde0003800000 */
        /* <DEDUP_REMOVED lines=10> */
.L_x_289:
[----:B01----:R-:W-:-:S15]  /*01e0*/  MOV R4, R22 ;  /* 0x0000001600047202 */ /* 0x003fde0000000f00 */
[----:B01----:R-:W-:-:S15]  /*01f0*/  MOV R5, R23 ;  /* 0x0000001700057202 */ /* 0x003fde0000000f00 */
[----:B01----:R1:W0:-:S15]  /*0200*/  R2UR UR4, R16 ;  /* 0x00000000100473c2 */ /* 0x00321e00000e0000 */
[----:B01----:R1:W0:-:S15]  /*0210*/  R2UR UR5, R17 ;  /* 0x00000000110573c2 */ /* 0x00321e00000e0000 */
[----:B01----:R1:W0:-:S15]  /*0220*/  LD.E R4, [R4.64] ;  /* 0x0000000404047980 */ /* 0x00321e000c101900 */
[----:B01----:R-:W-:-:S15]  /*0230*/  MOV R4, R4 ;  /* 0x0000000400047202 */ /* 0x003fde0000000f00 */
[----:B01----:R-:W-:-:S15]  /*0240*/  MOV R20, 32@lo((_ZN46_INTERNAL_7a73785f_15_test_gemm_i8_cu_46d8dfc76nvcuda4wmma13fill_fragmentIiLi8ELi8EEEvRNS1_11__frag_baseIT_XT0_EXT1_EEERKNS1_13helper_traitsIS4_E18fill_argument_typeE + .L_x_33@srel)) ;  /* 0x0000000000147802 */ /* 0x003fde0000000f00 */
[----:B01----:R-:W-:-:S15]  /*0250*/  MOV R21, 32@hi((_ZN46_INTERNAL_7a73785f_15_test_gemm_i8_cu_46d8dfc76nvcuda4wmma13fill_fragmentIiLi8ELi8EEEvRNS1_11__frag_baseIT_XT0_EXT1_EEERKNS1_13helper_traitsIS4_E18fill_argument_typeE + .L_x_33@srel)) ;  /* 0x0000000000157802 */ /* 0x003fde0000000f00 */
[----:B01----:R-:W-:-:S15]  /*0260*/  CALL.ABS.NOINC `(_ZN46_INTERNAL_7a73785f_15_test_gemm_i8_cu_46d8dfc76nvcuda4wmma19__get_storage_valueIiiiEET0_T1_) ;  /* 0x0000000000007943 */ /* 0x003fde0003c00000 */
.L_x_33:
[----:B01----:R-:W-:-:S15]  /*0270*/  MOV R4, R4 ;  /* 0x0000000400047202 */ /* 0x003fde0000000f00 */
[----:B01----:R-:W-:-:S15]  /*0280*/  MOV R4, R4 ;  /* 0x0000000400047202 */ /* 0x003fde0000000f00 */
.L_x_290:
[----:B01----:R-:W-:-:S15]  /*0290*/  MOV R0, RZ ;  /* 0x000000ff00007202 */ /* 0x003fde0000000f00 */
[----:B01----:R-:W-:-:S15]  /*02a0*/  MOV R0, R0 ;  /* 0x0000000000007202 */ /* 0x003fde0000000f00 */
[----:B01----:R-:W-:-:S15]  /*02b0*/  MOV R0, R0 ;  /* 0x0000000000007202 */ /* 0x003fde0000000f00 */
.L_x_263:
[----:B01----:R-:W-:-:S15]  /*02c0*/  MOV R0, R0 ;  /* 0x0000000000007202 */ /* 0x003fde0000000f00 */
[----:B01----:R-:W-:-:S15]  /*02d0*/  MOV R3, R0 ;  /* 0x0000000000037202 */ /* 0x003fde0000000f00 */
.L_x_264:
[----:B01----:R-:W-:-:S15]  /*02e0*/  BRA `(.L_x_201) ;  /* 0x0000000000007947 */ /* 0x003fde0003800000 */
.L_x_201:
[----:B01----:R-:W-:-:S15]  /*02f0*/  MOV R0, R3 ;  /* 0x0000000300007202 */ /* 0x003fde0000000f00 */
[----:B01----:R-:W-:-:S15]  /*0300*/  MOV R0, R0 ;  /* 0x0000000000007202 */ /* 0x003fde0000000f00 */
.L_x_265:
[----:B01----:R-:W-:-:S15]  /*0310*/  ISETP.LT.AND P0, PT, R0, 0x8, PT ;  /* 0x000000080000780c */ /* 0x003fde0003f01270 */
[----:B01----:R-:W-:-:S15]  /*0320*/  PLOP3.LUT P0, PT, P0, PT, PT, 0x8, 0x0 ;  /* 0x000000000000781c */ /* 0x003fde000070e170 */
[----:B01----:R-:W-:-:S15]  /*0330*/  @P0 BRA `(.L_x_202) ;  /* 0x000001c000000947 */ /* 0x003fde0003800000 */
[----:B01----:R-:W-:-:S15]  /*0340*/  BRA `(.L_x_203) ;  /* 0x0000000000007947 */ /* 0x003fde0003800000 */
.L_x_203:
        /* <DEDUP_REMOVED lines=22> */
.L_x_204:
[----:B01----:R-:W-:-:S15]  /*04b0*/  IADD3 R3, R0, 0x1, RZ ;  /* 0x0000000100037810 */ /* 0x003fde0007ffe0ff */
[----:B01----:R-:W-:-:S15]  /*04c0*/  MOV R5, R3 ;  /* 0x0000000300057202 */ /* 0x003fde0000000f00 */
.L_x_266:
[----:B01----:R-:W-:-:S15]  /*04d0*/  MOV R3, R5 ;  /* 0x0000000500037202 */ /* 0x003fde0000000f00 */
[----:B01----:R-:W-:-:S15]  /*04e0*/  MOV R3, R3 ;  /* 0x0000000300037202 */ /* 0x003fde0000000f00 */
.L_x_267:
[----:B01----:R-:W-:-:S15]  /*04f0*/  BRA `(.L_x_201) ;  /* 0xfffffdf000007947 */ /* 0x003fde000383ffff */
.L_x_202:
[----:B01----:R-:W-:-:S15]  /*0500*/  BRA `(.L_x_205) ;  /* 0x0000000000007947 */ /* 0x003fde0003800000 */
.L_x_205:
[----:B01----:R-:W-:-:S15]  /*0510*/  BRA `(.L_x_206) ;  /* 0x0000000000007947 */ /* 0x003fde0003800000 */
.L_x_206:
[----:B01----:R-:W-:-:S15]  /*0520*/  BSYNC B6 ;  /* 0x0000000000067941 */ /* 0x003fde0003800000 */
.L_x_200:
[----:B01----:R1:W-:-:S15]  /*0530*/  BMOV.32 B6, R2 ;  /* 0x0000000206007356 */ /* 0x0033de0000000000 */
        /* <DEDUP_REMOVED lines=11> */
.L_x_207:
        /* <DEDUP_REMOVED lines=9> */
.L_x_268:


//--------------------- .text._ZN46_INTERNAL_7a73785f_15_test_gemm_i8_cu_46d8dfc76nvcuda4wmma16load_matrix_syncERNS1_8fragmentINS1_8matrix_aELi16ELi16ELi16EaNS1_9row_majorEEEPKaj --------------------------
	.section	.text._ZN46_INTERNAL_7a73785f_15_test_gemm_i8_cu_46d8dfc76nvcuda4wmma16load_matrix_syncERNS1_8fragmentINS1_8matrix_aELi16ELi16ELi16EaNS1_9row_majorEEEPKaj,"ax",@progbits
	.sectioninfo	@"SHI_REGISTERS=36"
	.align	128
.text._ZN46_INTERNAL_7a73785f_15_test_gemm_i8_cu_46d8dfc76nvcuda4wmma16load_matrix_syncERNS1_8fragmentINS1_8matrix_aELi16ELi16ELi16EaNS1_9row_majorEEEPKaj:
        .type           _ZN46_INTERNAL_7a73785f_15_test_gemm_i8_cu_46d8dfc76nvcuda4wmma16load_matrix_syncERNS1_8fragmentINS1_8matrix_aELi16ELi16ELi16EaNS1_9row_majorEEEPKaj,@function
        .size           _ZN46_INTERNAL_7a73785f_15_test_gemm_i8_cu_46d8dfc76nvcuda4wmma16load_matrix_syncERNS1_8fragmentINS1_8matrix_aELi16ELi16ELi16EaNS1_9row_majorEEEPKaj,(.L_x_291 - _ZN46_INTERNAL_7a73785f_15_test_gemm_i8_cu_46d8dfc76nvcuda4wmma16load_matrix_syncERNS1_8fragmentINS1_8matrix_aELi16ELi16ELi16EaNS1_9row_majorEEEPKaj)
_ZN46_INTERNAL_7a73785f_15_test_gemm_i8_cu_46d8dfc76nvcuda4wmma16load_matrix_syncERNS1_8fragmentINS1_8matrix_aELi16ELi16ELi16EaNS1_9row_majorEEEPKaj:
        /* <DEDUP_REMOVED lines=27> */
[----:B01----:R-:W-:-:S15]  /*01b0*/  WARPSYNC 0xffffffff ;  /* 0xffffffff00007948 */ /* 0x003fde0003800000 */
[----:B01----:R-:W-:-:S15]  /*01c0*/  MOV R32, R32 ;  /* 0x0000002000207202 */ /* 0x003fde0000000f00 */
[----:B01----:R-:W-:-:S15]  /*01d0*/  MOV R33, R33 ;  /* 0x0000002100217202 */ /* 0x003fde0000000f00 */
[----:B01----:R-:W-:-:S15]  /*01e0*/  MOV R8, R3 ;  /* 0x0000000300087202 */ /* 0x003fde0000000f00 */
[----:B01----:R1:W0:-:S15]  /*01f0*/  S2R R9, SR_LANEID ;  /* 0x0000000000097919 */ /* 0x00321e0000000000 */
[----:B01----:R-:W-:-:S15]  /*0200*/  MOV R9, R9 ;  /* 0x0000000900097202 */ /* 0x003fde0000000f00 */
[----:B01----:R-:W-:-:S15]  /*0210*/  SHF.R.U32.HI R12, RZ, 0x2, R9 ;  /* 0x00000002ff0c7819 */ /* 0x003fde0000011609 */
[----:B01----:R-:W-:-:S15]  /*0220*/  LOP3.LUT R13, R9, 0x3, RZ, 0xc0, !PT ;  /* 0x00000003090d7812 */ /* 0x003fde00078ec0ff */
[----:B01----:R-:W-:-:S15]  /*0230*/  IMAD.WIDE.U32 R8, R12, R8, RZ ;  /* 0x000000080c087225 */ /* 0x003fde00078e00ff */
[----:B01----:R-:W-:-:S15]  /*0240*/  MOV R12, R8 ;  /* 0x00000008000c7202 */ /* 0x003fde0000000f00 */
[----:B01----:R-:W-:-:S15]  /*0250*/  MOV R8, R9 ;  /* 0x0000000900087202 */ /* 0x003fde0000000f00 */
[----:B01----:R-:W-:-:S15]  /*0260*/  MOV R13, R13 ;  /* 0x0000000d000d7202 */ /* 0x003fde0000000f00 */
[----:B01----:R-:W-:-:S15]  /*0270*/  MOV R13, R13 ;  /* 0x0000000d000d7202 */ /* 0x003fde0000000f00 */
[----:B01----:R-:W-:-:S15]  /*0280*/  MOV R14, RZ ;  /* 0x000000ff000e7202 */ /* 0x003fde0000000f00 */
[----:B01----:R-:W-:-:S15]  /*0290*/  SHF.L.U64.HI R14, R13, 0x2, R14 ;  /* 0x000000020d0e7819 */ /* 0x003fde000001020e */
[----:B01----:R-:W-:-:S15]  /*02a0*/  SHF.L.U32 R15, R13, 0x2, RZ ;  /* 0x000000020d0f7819 */ /* 0x003fde00000006ff */
[----:B01----:R-:W-:-:S15]  /*02b0*/  IADD3 R15, P0, R12, R15, RZ ;  /* 0x0000000f0c0f7210 */ /* 0x003fde0007f1e0ff */
[----:B01----:R-:W-:-:S15]  /*02c0*/  IADD3.X R14, R8, R14, RZ, P0, !PT ;  /* 0x0000000e080e7210 */ /* 0x003fde00007fe4ff */
[----:B01----:R-:W-:-:S15]  /*02d0*/  IADD3 R15, P0, R32, R15, RZ ;  /* 0x0000000f200f7210 */ /* 0x003fde0007f1e0ff */
[----:B01----:R-:W-:-:S15]  /*02e0*/  IADD3.X R14, R33, R14, RZ, P0, !PT ;  /* 0x0000000e210e7210 */ /* 0x003fde00007fe4ff */
[----:B01----:R-:W-:-:S15]  /*02f0*/  MOV R15, R15 ;  /* 0x0000000f000f7202 */ /* 0x003fde0000000f00 */
[----:B01----:R-:W-:-:S15]  /*0300*/  MOV R14, R14 ;  /* 0x0000000e000e7202 */ /* 0x003fde0000000f00 */
[----:B01----:R-:W-:-:S15]  /*0310*/  MOV R8, R3 ;  /* 0x0000000300087202 */ /* 0x003fde0000000f00 */
[----:B01----:R-:W-:-:S15]  /*0320*/  MOV R3, R15 ;  /* 0x0000000f00037202 */ /* 0x003fde0000000f00 */
[----:B01----:R-:W-:-:S15]  /*0330*/  MOV R14, R14 ;  /* 0x0000000e000e7202 */ /* 0x003fde0000000f00 */
[----:B01----:R-:W-:-:S15]  /*0340*/  IMAD.WIDE.U32 R8, R8, 0x8, RZ ;  /* 0x0000000808087825 */ /* 0x003fde00078e00ff */
        /* <DEDUP_REMOVED lines=41> */
.L_x_208:
[----:B01----:R-:W-:-:S15]  /*05e0*/  RET.ABS.NODEC R20 0x0 ;  /* 0x0000000014007950 */ /* 0x003fde0003e00000 */
.L_x_209:
        /* <DEDUP_REMOVED lines=9> */
.L_x_291:


//--------------------- .text._ZN46_INTERNAL_7a73785f_15_test_gemm_i8_cu_46d8dfc76nvcuda4wmma16load_matrix_syncERNS1_8fragmentINS1_8matrix_bELi16ELi16ELi16EaNS1_9col_majorEEEPKaj --------------------------
	.section	.text._ZN46_INTERNAL_7a73785f_15_test_gemm_i8_cu_46d8dfc76nvcuda4wmma16load_matrix_syncERNS1_8fragmentINS1_8matrix_bELi16ELi16ELi16EaNS1_9col_majorEEEPKaj,"ax",@progbits
	.sectioninfo	@"SHI_REGISTERS=36"
	.align	128
.text._ZN46_INTERNAL_7a73785f_15_test_gemm_i8_cu_46d8dfc76nvcuda4wmma16load_matrix_syncERNS1_8fragmentINS1_8matrix_bELi16ELi16ELi16EaNS1_9col_majorEEEPKaj:
        .type           _ZN46_INTERNAL_7a73785f_15_test_gemm_i8_cu_46d8dfc76nvcuda4wmma16load_matrix_syncERNS1_8fragmentINS1_8matrix_bELi16ELi16ELi16EaNS1_9col_majorEEEPKaj,@function
        .size           _ZN46_INTERNAL_7a73785f_15_test_gemm_i8_cu_46d8dfc76nvcuda4wmma16load_matrix_syncERNS1_8fragmentINS1_8matrix_bELi16ELi16ELi16EaNS1_9col_majorEEEPKaj,(.L_x_292 - _ZN46_INTERNAL_7a73785f_15_test_gemm_i8_cu_46d8dfc76nvcuda4wmma16load_matrix_syncERNS1_8fragmentINS1_8matrix_bELi16ELi16ELi16EaNS1_9col_majorEEEPKaj)
_ZN46_INTERNAL_7a73785f_15_test_gemm_i8_cu_46d8dfc76nvcuda4wmma16load_matrix_syncERNS1_8fragmentINS1_8matrix_bELi16ELi16ELi16EaNS1_9col_majorEEEPKaj:
        /* <DEDUP_REMOVED lines=94> */
.L_x_210:
[----:B01----:R-:W-:-:S15]  /*05e0*/  RET.ABS.NODEC R20 0x0 ;  /* 0x0000000014007950 */ /* 0x003fde0003e00000 */
.L_x_211:
        /* <DEDUP_REMOVED lines=9> */
.L_x_292:


//--------------------- .text._ZN46_INTERNAL_7a73785f_15_test_gemm_i8_cu_46d8dfc76nvcuda4wmma8mma_syncERNS1_8fragmentINS1_11accumulatorELi16ELi16ELi16EivEERKNS2_INS1_8matrix_aELi16ELi16ELi16EaNS1_9row_majorEEERKNS2_INS1_8matrix_bELi16ELi16ELi16EaNS1_9col_majorEEERKS4_b --------------------------
	.section	.text._ZN46_INTERNAL_7a73785f_15_test_gemm_i8_cu_46d8dfc76nvcuda4wmma8mma_syncERNS1_8fragmentINS1_11accumulatorELi16ELi16ELi16EivEERKNS2_INS1_8matrix_aELi16ELi16ELi16EaNS1_9row_majorEEERKNS2_INS1_8matrix_bELi16ELi16ELi16EaNS1_9col_majorEEERKS4_b,"ax",@progbits
	.sectioninfo	@"SHI_REGISTERS=54"
	.align	128
.text._ZN46_INTERNAL_7a73785f_15_test_gemm_i8_cu_46d8dfc76nvcuda4wmma8mma_syncERNS1_8fragmentINS1_11accumulatorELi16ELi16ELi16EivEERKNS2_INS1_8matrix_aELi16ELi16ELi16EaNS1_9row_majorEEERKNS2_INS1_8matrix_bELi16ELi16ELi16EaNS1_9col_majorEEERKS4_b:
        .type           _ZN46_INTERNAL_7a73785f_15_test_gemm_i8_cu_46d8dfc76nvcuda4wmma8mma_syncERNS1_8fragmentINS1_11accumulatorELi16ELi16ELi16EivEERKNS2_INS1_8matrix_aELi16ELi16ELi16EaNS1_9row_majorEEERKNS2_INS1_8matrix_bELi16ELi16ELi16EaNS1_9col_majorEEERKS4_b,@function
        .size           _ZN46_INTERNAL_7a73785f_15_test_gemm_i8_cu_46d8dfc76nvcuda4wmma8mma_syncERNS1_8fragmentINS1_11accumulatorELi16ELi16ELi16EivEERKNS2_INS1_8matrix_aELi16ELi16ELi16EaNS1_9row_majorEEERKNS2_INS1_8matrix_bELi16ELi16ELi16EaNS1_9col_majorEEERKS4_b,(.L_x_293 - _ZN46_INTERNAL_7a73785f_15_test_gemm_i8_cu_46d8dfc76nvcuda4wmma8mma_syncERNS1_8fragmentINS1_11accumulatorELi16ELi16ELi16EivEERKNS2_INS1_8matrix_aELi16ELi16ELi16EaNS1_9row_majorEEERKNS2_INS1_8matrix_bELi16ELi16ELi16EaNS1_9col_majorEEERKS4_b)
_ZN46_INTERNAL_7a73785f_15_test_gemm_i8_cu_46d8dfc76nvcuda4wmma8mma_syncERNS1_8fragmentINS1_11accumulatorELi16ELi16ELi16EivEERKNS2_INS1_8matrix_aELi16ELi16ELi16EaNS1_9row_majorEEERKNS2_INS1_8matrix_bELi16ELi16ELi16EaNS1_9col_majorEEERKS4_b:
        /* <DEDUP_REMOVED lines=13> */
[----:B01----:R-:W-:-:S15]  /*00d0*/  SHF.R.S32.HI R0, RZ, RZ, R12 ;  /* 0x000000ffff007219 */ /* 0x003fde000001140c */
[----:B01----:R-:W-:-:S15]  /*00e0*/  SGXT R0, R0, 0x8 ;  /* 0x000000080000781a */ /* 0x003fde0000000200 */
[----:B01----:R-:W-:-:S15]  /*00f0*/  PRMT R0, R0, 0x8880, RZ ;  /* 0x0000888000007816 */ /* 0x003fde00000000ff */
[----:B01----:R-:W-:-:S15]  /*0100*/  PRMT R12, R0, 0x7710, RZ ;  /* 0x00007710000c7816 */ /* 0x003fde00000000ff */
        /* <DEDUP_REMOVED lines=10> */
[----:B01----:R-:W-:-:S15]  /*01b0*/  PRMT R12, R12, 0x7610, R12 ;  /* 0x000076100c0c7816 */ /* 0x003fde000000000c */
        /* <DEDUP_REMOVED lines=12> */
[----:B01----:R-:W-:-:S15]  /*0280*/  PRMT R4, RZ, 0x9910, RZ ;  /* 0x00009910ff047816 */ /* 0x003fde00000000ff */
[----:B01----:R-:W-:-:S15]  /*0290*/  MOV R4, R4 ;  /* 0x0000000400047202 */ /* 0x003fde0000000f00 */
[----:B01----:R-:W-:-:S15]  /*02a0*/  PRMT R5, R12, 0x9910, RZ ;  /* 0x000099100c057816 */ /* 0x003fde00000000ff */
[----:B01----:R-:W-:-:S15]  /*02b0*/  MOV R5, R5 ;  /* 0x0000000500057202 */ /* 0x003fde0000000f00 */
[----:B01----:R-:W-:-:S15]  /*02c0*/  ISETP.NE.AND P0, PT, R5, R4, PT ;  /* 0x000000040500720c */ /* 0x003fde0003f05270 */
[----:B01----:R-:W-:-:S15]  /*02d0*/  PLOP3.LUT P0, PT, P0, PT, PT, 0x8, 0x0 ;  /* 0x000000000000781c */ /* 0x003fde000070e170 */
[----:B01----:R-:W-:-:S15]  /*02e0*/  BSSY B0, `(.L_x_212) ;  /* 0x000019b000007945 */ /* 0x003fde0003800000 */
[----:B01----:R-:W-:-:S15]  /*02f0*/  @P0 BRA `(.L_x_213) ;  /* 0x00000cd000000947 */ /* 0x003fde0003800000 */
[----:B01----:R-:W-:-:S15]  /*0300*/  BRA `(.L_x_214) ;  /* 0x0000000000007947 */ /* 0x003fde0003800000 */
.L_x_214:
        /* <DEDUP_REMOVED lines=114> */
[----:B01----:R-:W-:-:S15]  /*0a30*/  WARPSYNC 0xffffffff ;  /* 0xffffffff00007948 */ /* 0x003fde0003800000 */
[----:B01----:R1:W0:-:S00]  /*0a40*/  IMMA.16816.S8.S8.SAT R8, R40.ROW, R50.COL, R8 ;  /* 0x0000003228087237 */ /* 0x0032000000445408 */
[----:B01----:R-:W-:-:S15]  /*0a50*/  MOV R8, R8 ;  /* 0x0000000800087202 */ /* 0x003fde0000000f00 */
[----:B01----:R-:W-:-:S15]  /*0a60*/  MOV R9, R9 ;  /* 0x0000000900097202 */ /* 0x003fde0000000f00 */
[----:B01----:R-:W-:-:S15]  /*0a70*/  MOV R10, R10 ;  /* 0x0000000a000a7202 */ /* 0x003fde0000000f00 */
[----:B01----:R-:W-:-:S15]  /*0a80*/  MOV R11, R11 ;  /* 0x0000000b000b7202 */ /* 0x003fde0000000f00 */
[----:B01----:R1:W0:-:S00]  /*0a90*/  IMMA.16816.S8.S8.SAT R4, R40.ROW, R51.COL, R4 ;  /* 0x0000003328047237 */ /* 0x0032000000445404 */
        /* <DEDUP_REMOVED lines=83> */
.L_x_213:
        /* <DEDUP_REMOVED lines=115> */
[----:B01----:R1:W0:-:S00]  /*1700*/  IMMA.16816.S8.S8 R8, R40.ROW, R50.COL, R8 ;  /* 0x0000003228087237 */ /* 0x0032000000405408 */
[----:B01----:R-:W-:-:S15]  /*1710*/  MOV R8, R8 ;  /* 0x0000000800087202 */ /* 0x003fde0000000f00 */
[----:B01----:R-:W-:-:S15]  /*1720*/  MOV R9, R9 ;  /* 0x0000000900097202 */ /* 0x003fde0000000f00 */
[----:B01----:R-:W-:-:S15]  /*1730*/  MOV R10, R10 ;  /* 0x0000000a000a7202 */ /* 0x003fde0000000f00 */
[----:B01----:R-:W-:-:S15]  /*1740*/  MOV R11, R11 ;  /* 0x0000000b000b7202 */ /* 0x003fde0000000f00 */
[----:B01----:R1:W0:-:S00]  /*1750*/  IMMA.16816.S8.S8 R4, R40.ROW, R51.COL, R4 ;  /* 0x0000003328047237 */ /* 0x0032000000405404 */
        /* <DEDUP_REMOVED lines=83> */
.L_x_215:
[----:B01----:R-:W-:-:S15]  /*1c90*/  BSYNC B0 ;  /* 0x0000000000007941 */ /* 0x003fde0003800000 */
.L_x_212:
[----:B01----:R-:W-:-:S15]  /*1ca0*/  BRA `(.L_x_216) ;  /* 0x0000000000007947 */ /* 0x003fde0003800000 */
.L_x_216:
[----:B01----:R-:W-:-:S15]  /*1cb0*/  RET.ABS.NODEC R20 0x0 ;  /* 0x0000000014007950 */ /* 0x003fde0003e00000 */
.L_x_217:
        /* <DEDUP_REMOVED lines=12> */
.L_x_293:


//--------------------- .text._ZN46_INTERNAL_7a73785f_15_test_gemm_i8_cu_46d8dfc76nvcuda4wmma19__get_storage_valueIiiiEET0_T1_ --------------------------
	.section	.text._ZN46_INTERNAL_7a73785f_15_test_gemm_i8_cu_46d8dfc76nvcuda4wmma19__get_storage_valueIiiiEET0_T1_,"ax",@progbits
	.sectioninfo	@"SHI_REGISTERS=24"
	.align	128
.text._ZN46_INTERNAL_7a73785f_15_test_gemm_i8_cu_46d8dfc76nvcuda4wmma19__get_storage_valueIiiiEET0_T1_:
        .type           _ZN46_INTERNAL_7a73785f_15_test_gemm_i8_cu_46d8dfc76nvcuda4wmma19__get_storage_valueIiiiEET0_T1_,@function
        .size           _ZN46_INTERNAL_7a73785f_15_test_gemm_i8_cu_46d8dfc76nvcuda4wmma19__get_storage_valueIiiiEET0_T1_,(.L_x_308 - _ZN46_INTERNAL_7a73785f_15_test_gemm_i8_cu_46d8dfc76nvcuda4wmma19__get_storage_valueIiiiEET0_T1_)
_ZN46_INTERNAL_7a73785f_15_test_gemm_i8_cu_46d8dfc76nvcuda4wmma19__get_storage_valueIiiiEET0_T1_:
[----:B01----:R-:W-:-:S15]  /*0000*/  MOV R4, R4 ;  /* 0x0000000400047202 */ /* 0x003fde0000000f00 */
[----:B01----:R-:W-:-:S15]  /*0010*/  MOV R0, R4 ;  /* 0x0000000400007202 */ /* 0x003fde0000000f00 */
[----:B01----:R-:W-:-:S15]  /*0020*/  MOV R0, R0 ;  /* 0x0000000000007202 */ /* 0x003fde0000000f00 */
[----:B01----:R-:W-:-:S15]  /*0030*/  MOV R4, R0 ;  /* 0x0000000000047202 */ /* 0x003fde0000000f00 */
[----:B01----:R-:W-:-:S15]  /*0040*/  MOV R4, R4 ;  /* 0x0000000400047202 */ /* 0x003fde0000000f00 */
[----:B01----:R-:W-:-:S15]  /*0050*/  BRA `(.L_x_218) ;  /* 0x0000000000007947 */ /* 0x003fde0003800000 */
.L_x_218:
[----:B01----:R-:W-:-:S15]  /*0060*/  MOV R4, R4 ;  /* 0x0000000400047202 */ /* 0x003fde0000000f00 */
[----:B01----:R-:W-:-:S15]  /*0070*/  RET.ABS.NODEC R20 0x0 ;  /* 0x0000000014007950 */ /* 0x003fde0003e00000 */
.L_x_219:
        /* <DEDUP_REMOVED lines=16> */
.L_x_308:


//--------------------- .text._ZN46_INTERNAL_7a73785f_15_test_gemm_i8_cu_46d8dfc724__cvta_generic_to_sharedEPKv --------------------------
	.section	.text._ZN46_INTERNAL_7a73785f_15_test_gemm_i8_cu_46d8dfc724__cvta_generic_to_sharedEPKv,"ax",@progbits
	.sectioninfo	@"SHI_REGISTERS=24"
	.align	128
.text._ZN46_INTERNAL_7a73785f_15_test_gemm_i8_cu_46d8dfc724__cvta_generic_to_sharedEPKv:
        .type           _ZN46_INTERNAL_7a73785f_15_test_gemm_i8_cu_46d8dfc724__cvta_generic_to_sharedEPKv,@function
        .size           _ZN46_INTERNAL_7a73785f_15_test_gemm_i8_cu_46d8dfc724__cvta_generic_to_sharedEPKv,(.L_x_270 - _ZN46_INTERNAL_7a73785f_15_test_gemm_i8_cu_46d8dfc724__cvta_generic_to_sharedEPKv)
_ZN46_INTERNAL_7a73785f_15_test_gemm_i8_cu_46d8dfc724__cvta_generic_to_sharedEPKv:
        /* <DEDUP_REMOVED lines=12> */
[----:B01----:R-:W-:-:S15]  /*00c0*/  IADD3 R0, P0, R4, -R0, RZ ;  /* 0x8000000004007210 */ /* 0x003fde0007f1e0ff */
[----:B01----:R-:W-:-:S15]  /*00d0*/  IADD3.X R3, R5, ~R3, RZ, P0, !PT ;  /* 0x8000000305037210 */ /* 0x003fde00007fe4ff */
[----:B01----:R-:W-:-:S15]  /*00e0*/  MOV R0, R0 ;  /* 0x0000000000007202 */ /* 0x003fde0000000f00 */
[----:B01----:R-:W-:-:S15]  /*00f0*/  MOV R0, R0 ;  /* 0x0000000000007202 */ /* 0x003fde0000000f00 */
[----:B01----:R-:W-:-:S15]  /*0100*/  MOV R0, R0 ;  /* 0x0000000000007202 */ /* 0x003fde0000000f00 */
[----:B01----:R-:W-:-:S15]  /*0110*/  MOV R5, RZ ;  /* 0x000000ff00057202 */ /* 0x003fde0000000f00 */
[----:B01----:R-:W-:-:S15]  /*0120*/  MOV R4, R0 ;  /* 0x0000000000047202 */ /* 0x003fde0000000f00 */
[----:B01----:R-:W-:-:S15]  /*0130*/  MOV R5, R5 ;  /* 0x0000000500057202 */ /* 0x003fde0000000f00 */
[----:B01----:R-:W-:-:S15]  /*0140*/  BRA `(.L_x_220) ;  /* 0x0000000000007947 */ /* 0x003fde0003800000 */
.L_x_220:
[----:B01----:R-:W-:-:S15]  /*0150*/  MOV R4, R4 ;  /* 0x0000000400047202 */ /* 0x003fde0000000f00 */
[----:B01----:R-:W-:-:S15]  /*0160*/  MOV R5, R5 ;  /* 0x0000000500057202 */ /* 0x003fde0000000f00 */
[----:B01----:R-:W-:-:S15]  /*0170*/  RET.ABS.NODEC R20 0x0 ;  /* 0x0000000014007950 */ /* 0x003fde0003e00000 */
.L_x_221:
        /* <DEDUP_REMOVED lines=16> */
.L_x_270:


//--------------------- .nv.global.init           --------------------------
	.section	.nv.global.init,"aw",@progbits
	.align	4
.nv.global.init:
	.type		_ZZN4cuda3std3__48__detail21__stronger_order_cudaEiiE7__xform,@object
	.size		_ZZN4cuda3std3__48__detail21__stronger_order_cudaEiiE7__xform,(.L_0 - _ZZN4cuda3std3__48__detail21__stronger_order_cudaEiiE7__xform)
_ZZN4cuda3std3__48__detail21__stronger_order_cudaEiiE7__xform:
        /*0000*/ 	.byte	0x03, 0x00, 0x00, 0x00, 0x04, 0x00, 0x00, 0x00, 0x04, 0x00, 0x00, 0x00, 0x03, 0x00, 0x00, 0x00
.L_0:


//--------------------- .nv.shared._ZN6kernel9GEMMI8TCUILi256ELi256ELi32ELi64ELi64ELi2ELb1ELb0ELb1EEEvPKaS2_Paiii --------------------------
	.section	.nv.shared._ZN6kernel9GEMMI8TCUILi256ELi256ELi32ELi64ELi64ELi2ELb1ELb0ELb1EEEvPKaS2_Paiii,"aw",@nobits
.nv.shared._ZN6kernel9GEMMI8TCUILi256ELi256ELi32ELi64ELi64ELi2ELb1ELb0ELb1EEEvPKaS2_Paiii:
	.type		_ZZN6kernel9GEMMI8TCUILi256ELi256ELi32ELi64ELi64ELi2ELb1ELb0ELb1EEEvPKaS2_PaiiiE3SLB,@object
	.size		_ZZN6kernel9GEMMI8TCUILi256ELi256ELi32ELi64ELi64ELi2ELb1ELb0ELb1EEEvPKaS2_PaiiiE3SLB,(.L_1 - _ZZN6kernel9GEMMI8TCUILi256ELi256ELi32ELi64ELi64ELi2ELb1ELb0ELb1EEEvPKaS2_PaiiiE3SLB)
_ZZN6kernel9GEMMI8TCUILi256ELi256ELi32ELi64ELi64ELi2ELb1ELb0ELb1EEEvPKaS2_PaiiiE3SLB:
	.zero		32768
.L_1:
